	.target	sm_90a

	.elftype	@"ET_EXEC"


//--------------------- .note.nv.tkinfo           --------------------------
	.section	.note.nv.tkinfo,"",@"SHT_NOTE"
	.sectionflags	@"SHF_NOTE_NV_TKINFO"
	.tkinfo
        /*0018*/ 	.word	0x00000002
        /*0030*/ 	.string	""
        /*0030*/ 	.string	"ptxas"
        /*0030*/ 	.string	"Cuda compilation tools, release 13.0, V13.0.88"
        /*0030*/ 	.string	"Build cuda_13.0.r13.0/compiler.36424714_0"
        /*0030*/ 	.string	"-arch sm_90a -m 64 "



//--------------------- .note.nv.cuinfo           --------------------------
	.section	.note.nv.cuinfo,"",@"SHT_NOTE"
	.sectionflags	@"SHF_NOTE_NV_CUINFO"
        /*0018*/ 	.short	0x0002
        /*001a*/ 	.short	0x005a
        /*001c*/ 	.short	0x0082
	.zero		2


//--------------------- .nv.info                  --------------------------
	.section	.nv.info,"",@"SHT_CUDA_INFO"
	.align	4


	//----- nvinfo : EIATTR_REGCOUNT
	.align		4
        /*0000*/ 	.byte	0x04, 0x2f
        /*0002*/ 	.short	(.L_15 - .L_14)
	.align		4
.L_14:
        /*0004*/ 	.word	index@(_ZN7cutlass13device_kernelINS_4gemm6kernel13GemmUniversalIN4cute5tupleIJiiiiEEENS1_10collective13CollectiveMmaINS1_34MainloopSm90TmaGmmaWarpSpecializedILi5ENS5_IJNS4_1CILi1EEESB_SB_EEENS1_32KernelTmaWarpSpecializedPingpongEEENS5_IJNSA_ILi64EEENSA_ILi256EEESF_EEENS_10bfloat16_tENS5_IJlSB_lEEESI_SJ_NS4_8TiledMMAINS4_8MMA_AtomIJNS4_4SM904GMMA28MMA_64x256x16_F32BF16BF16_SSILNSN_5MajorE0ELSP_0ELNSN_7ScaleInE1ELSQ_1EEEEEENS4_6LayoutISC_NS5_IJNSA_ILi0EEESU_SU_EEEEENS5_IJNS4_10UnderscoreESX_SX_EEEEENS4_13SM90_TMA_LOADENS4_14ComposedLayoutINS4_7SwizzleILi3ELi4ELi3EEENS4_18smem_ptr_flag_bitsILi16EEENST_INS5_IJNSA_ILi8EEESF_EEENS5_IJSF_SB_EEEEEEEvNS4_8identityES10_S1A_vS1B_EENS_8epilogue10collective6detail29Sm90TmaWarpSpecializedAdapterINS1E_15DefaultEpilogueISI_SJ_SJ_NS1D_6thread17LinearCombinationISI_Li1EffLNS1I_9ScaleType4KindE0ELNS_15FloatRoundStyleE2ESI_EENS1_15EpilogueDefaultEEEEEvvEEEEvNT_6ParamsE)
        /*0008*/ 	.word	0x000000a8


	//----- nvinfo : EIATTR_FRAME_SIZE
	.align		4
.L_15:
        /*000c*/ 	.byte	0x04, 0x11
        /*000e*/ 	.short	(.L_17 - .L_16)
	.align		4
.L_16:
        /*0010*/ 	.word	index@(_ZN7cutlass13device_kernelINS_4gemm6kernel13GemmUniversalIN4cute5tupleIJiiiiEEENS1_10collective13CollectiveMmaINS1_34MainloopSm90TmaGmmaWarpSpecializedILi5ENS5_IJNS4_1CILi1EEESB_SB_EEENS1_32KernelTmaWarpSpecializedPingpongEEENS5_IJNSA_ILi64EEENSA_ILi256EEESF_EEENS_10bfloat16_tENS5_IJlSB_lEEESI_SJ_NS4_8TiledMMAINS4_8MMA_AtomIJNS4_4SM904GMMA28MMA_64x256x16_F32BF16BF16_SSILNSN_5MajorE0ELSP_0ELNSN_7ScaleInE1ELSQ_1EEEEEENS4_6LayoutISC_NS5_IJNSA_ILi0EEESU_SU_EEEEENS5_IJNS4_10UnderscoreESX_SX_EEEEENS4_13SM90_TMA_LOADENS4_14ComposedLayoutINS4_7SwizzleILi3ELi4ELi3EEENS4_18smem_ptr_flag_bitsILi16EEENST_INS5_IJNSA_ILi8EEESF_EEENS5_IJSF_SB_EEEEEEEvNS4_8identityES10_S1A_vS1B_EENS_8epilogue10collective6detail29Sm90TmaWarpSpecializedAdapterINS1E_15DefaultEpilogueISI_SJ_SJ_NS1D_6thread17LinearCombinationISI_Li1EffLNS1I_9ScaleType4KindE0ELNS_15FloatRoundStyleE2ESI_EENS1_15EpilogueDefaultEEEEEvvEEEEvNT_6ParamsE)
        /*0014*/ 	.word	0x00000008


	//----- nvinfo : EIATTR_MIN_STACK_SIZE
	.align		4
.L_17:
        /*0018*/ 	.byte	0x04, 0x12
        /*001a*/ 	.short	(.L_19 - .L_18)
	.align		4
.L_18:
        /*001c*/ 	.word	index@(_ZN7cutlass13device_kernelINS_4gemm6kernel13GemmUniversalIN4cute5tupleIJiiiiEEENS1_10collective13CollectiveMmaINS1_34MainloopSm90TmaGmmaWarpSpecializedILi5ENS5_IJNS4_1CILi1EEESB_SB_EEENS1_32KernelTmaWarpSpecializedPingpongEEENS5_IJNSA_ILi64EEENSA_ILi256EEESF_EEENS_10bfloat16_tENS5_IJlSB_lEEESI_SJ_NS4_8TiledMMAINS4_8MMA_AtomIJNS4_4SM904GMMA28MMA_64x256x16_F32BF16BF16_SSILNSN_5MajorE0ELSP_0ELNSN_7ScaleInE1ELSQ_1EEEEEENS4_6LayoutISC_NS5_IJNSA_ILi0EEESU_SU_EEEEENS5_IJNS4_10UnderscoreESX_SX_EEEEENS4_13SM90_TMA_LOADENS4_14ComposedLayoutINS4_7SwizzleILi3ELi4ELi3EEENS4_18smem_ptr_flag_bitsILi16EEENST_INS5_IJNSA_ILi8EEESF_EEENS5_IJSF_SB_EEEEEEEvNS4_8identityES10_S1A_vS1B_EENS_8epilogue10collective6detail29Sm90TmaWarpSpecializedAdapterINS1E_15DefaultEpilogueISI_SJ_SJ_NS1D_6thread17LinearCombinationISI_Li1EffLNS1I_9ScaleType4KindE0ELNS_15FloatRoundStyleE2ESI_EENS1_15EpilogueDefaultEEEEEvvEEEEvNT_6ParamsE)
        /*0020*/ 	.word	0x00000008
.L_19:


//--------------------- .nv.compat                --------------------------
	.section	.nv.compat,"",@"SHT_CUDA_COMPAT_INFO"
	.align	4
        /*0000*/ 	.byte	0x02, 0x09, 0x01, 0x00, 0x02, 0x02, 0x04, 0x00, 0x02, 0x05, 0x05, 0x00, 0x03, 0x07, 0x01, 0x01
        /*0010*/ 	.byte	0x02, 0x03, 0x01, 0x00, 0x02, 0x06, 0x01, 0x00, 0x04, 0x0b, 0x08, 0x00, 0x00, 0x00, 0x00, 0x00
        /*0020*/ 	.byte	0x00, 0x00, 0x00, 0x00


//--------------------- .nv.info._ZN7cutlass13device_kernelINS_4gemm6kernel13GemmUniversalIN4cute5tupleIJiiiiEEENS1_10collective13CollectiveMmaINS1_34MainloopSm90TmaGmmaWarpSpecializedILi5ENS5_IJNS4_1CILi1EEESB_SB_EEENS1_32KernelTmaWarpSpecializedPingpongEEENS5_IJNSA_ILi64EEENSA_ILi256EEESF_EEENS_10bfloat16_tENS5_IJlSB_lEEESI_SJ_NS4_8TiledMMAINS4_8MMA_AtomIJNS4_4SM904GMMA28MMA_64x256x16_F32BF16BF16_SSILNSN_5MajorE0ELSP_0ELNSN_7ScaleInE1ELSQ_1EEEEEENS4_6LayoutISC_NS5_IJNSA_ILi0EEESU_SU_EEEEENS5_IJNS4_10UnderscoreESX_SX_EEEEENS4_13SM90_TMA_LOADENS4_14ComposedLayoutINS4_7SwizzleILi3ELi4ELi3EEENS4_18smem_ptr_flag_bitsILi16EEENST_INS5_IJNSA_ILi8EEESF_EEENS5_IJSF_SB_EEEEEEEvNS4_8identityES10_S1A_vS1B_EENS_8epilogue10collective6detail29Sm90TmaWarpSpecializedAdapterINS1E_15DefaultEpilogueISI_SJ_SJ_NS1D_6thread17LinearCombinationISI_Li1EffLNS1I_9ScaleType4KindE0ELNS_15FloatRoundStyleE2ESI_EENS1_15EpilogueDefaultEEEEEvvEEEEvNT_6ParamsE --------------------------
	.section	.nv.info._ZN7cutlass13device_kernelINS_4gemm6kernel13GemmUniversalIN4cute5tupleIJiiiiEEENS1_10collective13CollectiveMmaINS1_34MainloopSm90TmaGmmaWarpSpecializedILi5ENS5_IJNS4_1CILi1EEESB_SB_EEENS1_32KernelTmaWarpSpecializedPingpongEEENS5_IJNSA_ILi64EEENSA_ILi256EEESF_EEENS_10bfloat16_tENS5_IJlSB_lEEESI_SJ_NS4_8TiledMMAINS4_8MMA_AtomIJNS4_4SM904GMMA28MMA_64x256x16_F32BF16BF16_SSILNSN_5MajorE0ELSP_0ELNSN_7ScaleInE1ELSQ_1EEEEEENS4_6LayoutISC_NS5_IJNSA_ILi0EEESU_SU_EEEEENS5_IJNS4_10UnderscoreESX_SX_EEEEENS4_13SM90_TMA_LOADENS4_14ComposedLayoutINS4_7SwizzleILi3ELi4ELi3EEENS4_18smem_ptr_flag_bitsILi16EEENST_INS5_IJNSA_ILi8EEESF_EEENS5_IJSF_SB_EEEEEEEvNS4_8identityES10_S1A_vS1B_EENS_8epilogue10collective6detail29Sm90TmaWarpSpecializedAdapterINS1E_15DefaultEpilogueISI_SJ_SJ_NS1D_6thread17LinearCombinationISI_Li1EffLNS1I_9ScaleType4KindE0ELNS_15FloatRoundStyleE2ESI_EENS1_15EpilogueDefaultEEEEEvvEEEEvNT_6ParamsE,"",@"SHT_CUDA_INFO"
	.sectionflags	@""
	.align	4


	//----- nvinfo : EIATTR_CUDA_API_VERSION
	.align		4
        /*0000*/ 	.byte	0x04, 0x37
        /*0002*/ 	.short	(.L_21 - .L_20)
.L_20:
        /*0004*/ 	.word	0x00000082


	//----- nvinfo : EIATTR_KPARAM_INFO
	.align		4
.L_21:
        /*0008*/ 	.byte	0x04, 0x17
        /*000a*/ 	.short	(.L_23 - .L_22)
.L_22:
        /*000c*/ 	.word	0x00000000
        /*0010*/ 	.short	0x0000
        /*0012*/ 	.short	0x0070
        /*0014*/ 	.byte	0x00, 0xf0, 0x01, 0x10


	//----- nvinfo : EIATTR_SPARSE_MMA_MASK
	.align		4
.L_23:
        /*0018*/ 	.byte	0x03, 0x50
        /*001a*/ 	.short	0x0000


	//----- nvinfo : EIATTR_MAXREG_COUNT
	.align		4
        /*001c*/ 	.byte	0x03, 0x1b
        /*001e*/ 	.short	0x00a8


	//----- nvinfo : EIATTR_NUM_BARRIERS
	.align		4
        /*0020*/ 	.byte	0x02, 0x4c
        /*0022*/ 	.byte	0x01
	.zero		1


	//----- nvinfo : EIATTR_EXTERNS
	.align		4
        /*0024*/ 	.byte	0x04, 0x0f
        /*0026*/ 	.short	(.L_25 - .L_24)


	//   ....[0]....
	.align		4
.L_24:
        /*0028*/ 	.word	index@(__assertfail)


	//----- nvinfo : EIATTR_ANNOTATIONS
	.align		4
.L_25:
        /*002c*/ 	.byte	0x04, 0x55
        /*002e*/ 	.short	(.L_27 - .L_26)


	//   ....[0]....
.L_26:
        /*0030*/ 	.word	0x00000001
        /*0034*/ 	.byte	0xf0, 0x0a, 0x00, 0x00, 0x01, 0x00, 0x00, 0x00, 0xe0, 0x9c, 0x00, 0x00, 0x01, 0x00, 0x00, 0x00
        /*0044*/ 	.byte	0xf0, 0xa8, 0x00, 0x00


	//----- nvinfo : EIATTR_MERCURY_ISA_VERSION
	.align		4
.L_27:
        /*0048*/ 	.byte	0x03, 0x5f
        /*004a*/ 	.short	0x0101


	//----- nvinfo : EIATTR_INT_WARP_WIDE_INSTR_OFFSETS
	.align		4
        /*004c*/ 	.byte	0x04, 0x31
        /*004e*/ 	.short	(.L_29 - .L_28)


	//   ....[0]....
.L_28:
        /*0050*/ 	.word	0x00000400


	//   ....[1]....
        /*0054*/ 	.word	0x00000420


	//   ....[2]....
        /*0058*/ 	.word	0x000004a0


	//   ....[3]....
        /*005c*/ 	.word	0x000004b0


	//   ....[4]....
        /*0060*/ 	.word	0x000004c0


	//   ....[5]....
        /*0064*/ 	.word	0x000004e0


	//   ....[6]....
        /*0068*/ 	.word	0x00000570


	//   ....[7]....
        /*006c*/ 	.word	0x00000590


	//----- nvinfo : EIATTR_COOP_GROUP_MASK_REGIDS
	.align		4
.L_29:
        /*0070*/ 	.byte	0x04, 0x29
        /*0072*/ 	.short	(.L_31 - .L_30)


	//   ....[0]....
.L_30:
        /*0074*/ 	.word	0xffffffff


	//   ....[1]....
        /*0078*/ 	.word	0xffffffff


	//   ....[2]....
        /*007c*/ 	.word	0xffffffff


	//   ....[3]....
        /*0080*/ 	.word	0xffffffff


	//   ....[4]....
        /*0084*/ 	.word	0xffffffff


	//   ....[5]....
        /*0088*/ 	.word	0xffffffff


	//----- nvinfo : EIATTR_COOP_GROUP_INSTR_OFFSETS
	.align		4
.L_31:
        /*008c*/ 	.byte	0x04, 0x28
        /*008e*/ 	.short	(.L_33 - .L_32)


	//   ....[0]....
.L_32:
        /*0090*/ 	.word	0x00000070


	//   ....[1]....
        /*0094*/ 	.word	0x00000080


	//   ....[2]....
        /*0098*/ 	.word	0x00000140


	//   ....[3]....
        /*009c*/ 	.word	0x000002f0


	//   ....[4]....
        /*00a0*/ 	.word	0x00000330


	//   ....[5]....
        /*00a4*/ 	.word	0x00000380


	//----- nvinfo : EIATTR_REG_RECONFIG
	.align		4
.L_33:
        /*00a8*/ 	.byte	0x01, 0x54
	.zero		2


	//----- nvinfo : EIATTR_SYSCALL_OFFSETS
	.align		4
        /*00ac*/ 	.byte	0x04, 0x46
        /*00ae*/ 	.short	(.L_35 - .L_34)


	//   ....[0]....
.L_34:
        /*00b0*/ 	.word	0x000015a0


	//----- nvinfo : EIATTR_MBARRIER_INSTR_OFFSETS
	.align		4
.L_35:
        /*00b4*/ 	.byte	0x04, 0x39
        /*00b6*/ 	.short	(.L_37 - .L_36)


	//   ....[0]....
.L_36:
        /*00b8*/ 	.word	0x00000240
        /*00bc*/ 	.word	0x000000ff
        /*00c0*/ 	.word	0x00000000
        /*00c4*/ 	.short	0x0100
        /*00c6*/ 	.byte	0x08
	.zero		1


	//   ....[1]....
        /*00c8*/ 	.word	0x00000250
        /*00cc*/ 	.word	0x000000ff
        /*00d0*/ 	.word	0x00000028
        /*00d4*/ 	.short	0x0100
        /*00d6*/ 	.byte	0x08
	.zero		1


	//   ....[2]....
        /*00d8*/ 	.word	0x00000260
        /*00dc*/ 	.word	0x000000ff
        /*00e0*/ 	.word	0x00000008
        /*00e4*/ 	.short	0x0100
        /*00e6*/ 	.byte	0x08
	.zero		1


	//   ....[3]....
        /*00e8*/ 	.word	0x00000270
        /*00ec*/ 	.word	0x000000ff
        /*00f0*/ 	.word	0x00000030
        /*00f4*/ 	.short	0x0100
        /*00f6*/ 	.byte	0x08
	.zero		1


	//   ....[4]....
        /*00f8*/ 	.word	0x00000280
        /*00fc*/ 	.word	0x000000ff
        /*0100*/ 	.word	0x00000010
        /*0104*/ 	.short	0x0100
        /*0106*/ 	.byte	0x08
	.zero		1


	//   ....[5]....
        /*0108*/ 	.word	0x00000290
        /*010c*/ 	.word	0x000000ff
        /*0110*/ 	.word	0x00000038
        /*0114*/ 	.short	0x0100
        /*0116*/ 	.byte	0x08
	.zero		1


	//   ....[6]....
        /*0118*/ 	.word	0x000002a0
        /*011c*/ 	.word	0x000000ff
        /*0120*/ 	.word	0x00000018
        /*0124*/ 	.short	0x0100
        /*0126*/ 	.byte	0x08
	.zero		1


	//   ....[7]....
        /*0128*/ 	.word	0x000002b0
        /*012c*/ 	.word	0x000000ff
        /*0130*/ 	.word	0x00000040
        /*0134*/ 	.short	0x0100
        /*0136*/ 	.byte	0x08
	.zero		1


	//   ....[8]....
        /*0138*/ 	.word	0x000002c0
        /*013c*/ 	.word	0x000000ff
        /*0140*/ 	.word	0x00000020
        /*0144*/ 	.short	0x0100
        /*0146*/ 	.byte	0x08
	.zero		1


	//   ....[9]....
        /*0148*/ 	.word	0x000002d0
        /*014c*/ 	.word	0x000000ff
        /*0150*/ 	.word	0x00000048
        /*0154*/ 	.short	0x0100
        /*0156*/ 	.byte	0x08
	.zero		1


	//   ....[10]....
        /*0158*/ 	.word	0x000005d0
        /*015c*/ 	.word	0x000000ff
        /*0160*/ 	.word	0x00000080
        /*0164*/ 	.short	0x0100
        /*0166*/ 	.byte	0x08
	.zero		1


	//   ....[11]....
        /*0168*/ 	.word	0x00000640
        /*016c*/ 	.word	0x000000ff
        /*0170*/ 	.word	0x00000088
        /*0174*/ 	.short	0x0100
        /*0176*/ 	.byte	0x08
	.zero		1


	//   ....[12]....
        /*0178*/ 	.word	0x00000660
        /*017c*/ 	.word	0x000000ff
        /*0180*/ 	.word	0x00000060
        /*0184*/ 	.short	0x0100
        /*0186*/ 	.byte	0x09
	.zero		1


	//   ....[13]....
        /*0188*/ 	.word	0x00000670
        /*018c*/ 	.word	0x000000ff
        /*0190*/ 	.word	0x00000068
        /*0194*/ 	.short	0x0100
        /*0196*/ 	.byte	0x09
	.zero		1


	//   ....[14]....
        /*0198*/ 	.word	0x00000680
        /*019c*/ 	.word	0x000000ff
        /*01a0*/ 	.word	0x00000070
        /*01a4*/ 	.short	0x0100
        /*01a6*/ 	.byte	0x09
	.zero		1


	//   ....[15]....
        /*01a8*/ 	.word	0x00000690
        /*01ac*/ 	.word	0x000000ff
        /*01b0*/ 	.word	0x00000078
        /*01b4*/ 	.short	0x0100
        /*01b6*/ 	.byte	0x09
	.zero		1


	//   ....[16]....
        /*01b8*/ 	.word	0x00001480
        /*01bc*/ 	.word	0x0000009d
        /*01c0*/ 	.word	0x00000000
        /*01c4*/ 	.short	0x010a
        /*01c6*/ 	.byte	0x2a
	.zero		1


	//   ....[17]....
        /*01c8*/ 	.word	0x00001620
        /*01cc*/ 	.word	0x00000003
        /*01d0*/ 	.word	0x00000000
        /*01d4*/ 	.short	0x010a
        /*01d6*/ 	.byte	0x3f
	.zero		1


	//   ....[18]....
        /*01d8*/ 	.word	0x00001680
        /*01dc*/ 	.word	0x00000003
        /*01e0*/ 	.word	0x00000000
        /*01e4*/ 	.short	0x010a
        /*01e6*/ 	.byte	0x3f
	.zero		1


	//   ....[19]....
        /*01e8*/ 	.word	0x00001a10
        /*01ec*/ 	.word	0x000000ff
        /*01f0*/ 	.word	0x00000000
        /*01f4*/ 	.short	0x010a
        /*01f6*/ 	.byte	0x04
	.zero		1


	//   ....[20]....
        /*01f8*/ 	.word	0x00001a50
        /*01fc*/ 	.word	0x000000ff
        /*0200*/ 	.word	0x00000000
        /*0204*/ 	.short	0x010a
        /*0206*/ 	.byte	0x04
	.zero		1


	//   ....[21]....
        /*0208*/ 	.word	0x00001ce0
        /*020c*/ 	.word	0x000000ff
        /*0210*/ 	.word	0x00000000
        /*0214*/ 	.short	0x0101
        /*0216*/ 	.byte	0x04
	.zero		1


	//   ....[22]....
        /*0218*/ 	.word	0x00001dd0
        /*021c*/ 	.word	0x0000009e
        /*0220*/ 	.word	0x00000000
        /*0224*/ 	.short	0x0101
        /*0226*/ 	.byte	0x2d
	.zero		1


	//   ....[23]....
        /*0228*/ 	.word	0x00001ea0
        /*022c*/ 	.word	0x000000ff
        /*0230*/ 	.word	0x00000000
        /*0234*/ 	.short	0x0101
        /*0236*/ 	.byte	0x06
	.zero		1


	//   ....[24]....
        /*0238*/ 	.word	0x00001f50
        /*023c*/ 	.word	0x0000009d
        /*0240*/ 	.word	0x00000010
        /*0244*/ 	.short	0x010a
        /*0246*/ 	.byte	0x2a
	.zero		1


	//   ....[25]....
        /*0248*/ 	.word	0x00009d00
        /*024c*/ 	.word	0x000000a0
        /*0250*/ 	.word	0x00000000
        /*0254*/ 	.short	0x0101
        /*0256*/ 	.byte	0x2d
	.zero		1


	//   ....[26]....
        /*0258*/ 	.word	0x0000a660
        /*025c*/ 	.word	0x0000000a
        /*0260*/ 	.word	0x00000028
        /*0264*/ 	.short	0x010a
        /*0266*/ 	.byte	0x3f
	.zero		1


	//   ....[27]....
        /*0268*/ 	.word	0x0000aa00
        /*026c*/ 	.word	0x00000005
        /*0270*/ 	.word	0x00000088
        /*0274*/ 	.short	0x0101
        /*0276*/ 	.byte	0x3f
	.zero		1


	//   ....[28]....
        /*0278*/ 	.word	0x0000b180
        /*027c*/ 	.word	0x00000009
        /*0280*/ 	.word	0x00000000
        /*0284*/ 	.short	0x010a
        /*0286*/ 	.byte	0x3f
	.zero		1


	//   ....[29]....
        /*0288*/ 	.word	0x0000b200
        /*028c*/ 	.word	0x00000008
        /*0290*/ 	.word	0x00000000
        /*0294*/ 	.short	0x010a
        /*0296*/ 	.byte	0x3f
	.zero		1


	//   ....[30]....
        /*0298*/ 	.word	0x0000b290
        /*029c*/ 	.word	0x00000009
        /*02a0*/ 	.word	0x00000000
        /*02a4*/ 	.short	0x010a
        /*02a6*/ 	.byte	0x3f
	.zero		1


	//   ....[31]....
        /*02a8*/ 	.word	0x0000b320
        /*02ac*/ 	.word	0x00000006
        /*02b0*/ 	.word	0x00000000
        /*02b4*/ 	.short	0x010a
        /*02b6*/ 	.byte	0x3f
	.zero		1


	//   ....[32]....
        /*02b8*/ 	.word	0x0000b3b0
        /*02bc*/ 	.word	0x00000003
        /*02c0*/ 	.word	0x00000000
        /*02c4*/ 	.short	0x010a
        /*02c6*/ 	.byte	0x3f
	.zero		1


	//   ....[33]....
        /*02c8*/ 	.word	0x0000b410
        /*02cc*/ 	.word	0x0000009f
        /*02d0*/ 	.word	0x00000000
        /*02d4*/ 	.short	0x010a
        /*02d6*/ 	.byte	0x3f
	.zero		1


	//   ....[34]....
        /*02d8*/ 	.word	0x0000b460
        /*02dc*/ 	.word	0x00000003
        /*02e0*/ 	.word	0x00000000
        /*02e4*/ 	.short	0x010a
        /*02e6*/ 	.byte	0x3f
	.zero		1


	//   ....[35]....
        /*02e8*/ 	.word	0x0000b4c0
        /*02ec*/ 	.word	0x00000004
        /*02f0*/ 	.word	0x00000000
        /*02f4*/ 	.short	0x010a
        /*02f6*/ 	.byte	0x3f
	.zero		1


	//   ....[36]....
        /*02f8*/ 	.word	0x0000b510
        /*02fc*/ 	.word	0x0000009f
        /*0300*/ 	.word	0x00000010
        /*0304*/ 	.short	0x010a
        /*0306*/ 	.byte	0x3f
	.zero		1


	//   ....[37]....
        /*0308*/ 	.word	0x0000b5e0
        /*030c*/ 	.word	0x0000000a
        /*0310*/ 	.word	0x00000028
        /*0314*/ 	.short	0x010a
        /*0316*/ 	.byte	0x3f
	.zero		1


	//   ....[38]....
        /*0318*/ 	.word	0x0000b6b0
        /*031c*/ 	.word	0x00000009
        /*0320*/ 	.word	0x00000000
        /*0324*/ 	.short	0x010a
        /*0326*/ 	.byte	0x3f
	.zero		1


	//   ....[39]....
        /*0328*/ 	.word	0x0000b700
        /*032c*/ 	.word	0x00000008
        /*0330*/ 	.word	0x00000000
        /*0334*/ 	.short	0x010a
        /*0336*/ 	.byte	0x3f
	.zero		1


	//   ....[40]....
        /*0338*/ 	.word	0x0000b750
        /*033c*/ 	.word	0x00000009
        /*0340*/ 	.word	0x00000000
        /*0344*/ 	.short	0x010a
        /*0346*/ 	.byte	0x3f
	.zero		1


	//   ....[41]....
        /*0348*/ 	.word	0x0000b7a0
        /*034c*/ 	.word	0x00000006
        /*0350*/ 	.word	0x00000000
        /*0354*/ 	.short	0x010a
        /*0356*/ 	.byte	0x3f
	.zero		1


	//----- nvinfo : EIATTR_NUM_MBARRIERS
	.align		4
.L_37:
        /*0358*/ 	.byte	0x03, 0x38
        /*035a*/ 	.short	0x0010


	//----- nvinfo : EIATTR_EXIT_INSTR_OFFSETS
	.align		4
        /*035c*/ 	.byte	0x04, 0x1c
        /*035e*/ 	.short	(.L_39 - .L_38)


	//   ....[0]....
.L_38:
        /*0360*/ 	.word	0x000011a0


	//   ....[1]....
        /*0364*/ 	.word	0x00001200


	//   ....[2]....
        /*0368*/ 	.word	0x0000a390


	//   ....[3]....
        /*036c*/ 	.word	0x0000a3c0


	//   ....[4]....
        /*0370*/ 	.word	0x0000b400


	//----- nvinfo : EIATTR_MAX_THREADS
	.align		4
.L_39:
        /*0374*/ 	.byte	0x04, 0x05
        /*0376*/ 	.short	(.L_41 - .L_40)
.L_40:
        /*0378*/ 	.word	0x00000180
        /*037c*/ 	.word	0x00000001
        /*0380*/ 	.word	0x00000001


	//----- nvinfo : EIATTR_CRS_STACK_SIZE
	.align		4
.L_41:
        /*0384*/ 	.byte	0x04, 0x1e
        /*0386*/ 	.short	(.L_43 - .L_42)
.L_42:
        /*0388*/ 	.word	0x00000000


	//----- nvinfo : EIATTR_CBANK_PARAM_SIZE
	.align		4
.L_43:
        /*038c*/ 	.byte	0x03, 0x19
        /*038e*/ 	.short	0x0470


	//----- nvinfo : EIATTR_PARAM_CBANK
	.align		4
        /*0390*/ 	.byte	0x04, 0x0a
        /*0392*/ 	.short	(.L_45 - .L_44)
	.align		4
.L_44:
        /*0394*/ 	.word	index@(.nv.constant0._ZN7cutlass13device_kernelINS_4gemm6kernel13GemmUniversalIN4cute5tupleIJiiiiEEENS1_10collective13CollectiveMmaINS1_34MainloopSm90TmaGmmaWarpSpecializedILi5ENS5_IJNS4_1CILi1EEESB_SB_EEENS1_32KernelTmaWarpSpecializedPingpongEEENS5_IJNSA_ILi64EEENSA_ILi256EEESF_EEENS_10bfloat16_tENS5_IJlSB_lEEESI_SJ_NS4_8TiledMMAINS4_8MMA_AtomIJNS4_4SM904GMMA28MMA_64x256x16_F32BF16BF16_SSILNSN_5MajorE0ELSP_0ELNSN_7ScaleInE1ELSQ_1EEEEEENS4_6LayoutISC_NS5_IJNSA_ILi0EEESU_SU_EEEEENS5_IJNS4_10UnderscoreESX_SX_EEEEENS4_13SM90_TMA_LOADENS4_14ComposedLayoutINS4_7SwizzleILi3ELi4ELi3EEENS4_18smem_ptr_flag_bitsILi16EEENST_INS5_IJNSA_ILi8EEESF_EEENS5_IJSF_SB_EEEEEEEvNS4_8identityES10_S1A_vS1B_EENS_8epilogue10collective6detail29Sm90TmaWarpSpecializedAdapterINS1E_15DefaultEpilogueISI_SJ_SJ_NS1D_6thread17LinearCombinationISI_Li1EffLNS1I_9ScaleType4KindE0ELNS_15FloatRoundStyleE2ESI_EENS1_15EpilogueDefaultEEEEEvvEEEEvNT_6ParamsE)
        /*0398*/ 	.short	0x0210
        /*039a*/ 	.short	0x0470


	//----- nvinfo : EIATTR_SW_WAR
	.align		4
.L_45:
        /*039c*/ 	.byte	0x04, 0x36
        /*039e*/ 	.short	(.L_47 - .L_46)
.L_46:
        /*03a0*/ 	.word	0x00000008
.L_47:


//--------------------- .nv.callgraph             --------------------------
	.section	.nv.callgraph,"",@"SHT_CUDA_CALLGRAPH"
	.align	4
	.sectionentsize	8
	.align		4
        /*0000*/ 	.word	0x00000000
	.align		4
        /*0004*/ 	.word	0xffffffff
	.align		4
        /*0008*/ 	.word	index@(_ZN7cutlass13device_kernelINS_4gemm6kernel13GemmUniversalIN4cute5tupleIJiiiiEEENS1_10collective13CollectiveMmaINS1_34MainloopSm90TmaGmmaWarpSpecializedILi5ENS5_IJNS4_1CILi1EEESB_SB_EEENS1_32KernelTmaWarpSpecializedPingpongEEENS5_IJNSA_ILi64EEENSA_ILi256EEESF_EEENS_10bfloat16_tENS5_IJlSB_lEEESI_SJ_NS4_8TiledMMAINS4_8MMA_AtomIJNS4_4SM904GMMA28MMA_64x256x16_F32BF16BF16_SSILNSN_5MajorE0ELSP_0ELNSN_7ScaleInE1ELSQ_1EEEEEENS4_6LayoutISC_NS5_IJNSA_ILi0EEESU_SU_EEEEENS5_IJNS4_10UnderscoreESX_SX_EEEEENS4_13SM90_TMA_LOADENS4_14ComposedLayoutINS4_7SwizzleILi3ELi4ELi3EEENS4_18smem_ptr_flag_bitsILi16EEENST_INS5_IJNSA_ILi8EEESF_EEENS5_IJSF_SB_EEEEEEEvNS4_8identityES10_S1A_vS1B_EENS_8epilogue10collective6detail29Sm90TmaWarpSpecializedAdapterINS1E_15DefaultEpilogueISI_SJ_SJ_NS1D_6thread17LinearCombinationISI_Li1EffLNS1I_9ScaleType4KindE0ELNS_15FloatRoundStyleE2ESI_EENS1_15EpilogueDefaultEEEEEvvEEEEvNT_6ParamsE)
	.align		4
        /*000c*/ 	.word	index@(__assertfail)
	.align		4
        /*0010*/ 	.word	0x00000000
	.align		4
        /*0014*/ 	.word	0xfffffffe
	.align		4
        /*0018*/ 	.word	0x00000000
	.align		4
        /*001c*/ 	.word	0xfffffffd
	.align		4
        /*0020*/ 	.word	0x00000000
	.align		4
        /*0024*/ 	.word	0xfffffffc


//--------------------- .nv.constant4             --------------------------
	.section	.nv.constant4,"a",@progbits
	.align	8
	.align		8
.nv.constant4:
        /*0000*/ 	.dword	__assertfail
	.align		8
        /*0008*/ 	.dword	__unnamed_1
	.align		8
        /*0010*/ 	.dword	_ZN40_INTERNAL_ed6b12bb_4_k_cu_ba1160c2_293324cuda3std3__45__cpo5beginE
	.align		8
        /*0018*/ 	.dword	_ZN40_INTERNAL_ed6b12bb_4_k_cu_ba1160c2_293324cuda3std3__45__cpo3endE
	.align		8
        /*0020*/ 	.dword	_ZN40_INTERNAL_ed6b12bb_4_k_cu_ba1160c2_293324cuda3std3__45__cpo6cbeginE
	.align		8
        /*0028*/ 	.dword	_ZN40_INTERNAL_ed6b12bb_4_k_cu_ba1160c2_293324cuda3std3__45__cpo4cendE
	.align		8
        /*0030*/ 	.dword	_ZN40_INTERNAL_ed6b12bb_4_k_cu_ba1160c2_293324cuda3std3__442_GLOBAL__N__ed6b12bb_4_k_cu_ba1160c2_293326ignoreE
	.align		8
        /*0038*/ 	.dword	_ZN40_INTERNAL_ed6b12bb_4_k_cu_ba1160c2_293324cuda3std3__419piecewise_constructE
	.align		8
        /*0040*/ 	.dword	_ZN40_INTERNAL_ed6b12bb_4_k_cu_ba1160c2_293324cuda3std3__48in_placeE
	.align		8
        /*0048*/ 	.dword	_ZN40_INTERNAL_ed6b12bb_4_k_cu_ba1160c2_293324cuda3std6ranges3__45__cpo4swapE
	.align		8
        /*0050*/ 	.dword	_ZN40_INTERNAL_ed6b12bb_4_k_cu_ba1160c2_293324cuda3std6ranges3__45__cpo9iter_moveE
	.align		8
        /*0058*/ 	.dword	_ZN40_INTERNAL_ed6b12bb_4_k_cu_ba1160c2_293324cute7productE
	.align		8
        /*0060*/ 	.dword	_ZN40_INTERNAL_ed6b12bb_4_k_cu_ba1160c2_293324cute1_E
	.align		8
        /*0068*/ 	.dword	$str$22
	.align		8
        /*0070*/ 	.dword	$str$23


//--------------------- .text._ZN7cutlass13device_kernelINS_4gemm6kernel13GemmUniversalIN4cute5tupleIJiiiiEEENS1_10collective13CollectiveMmaINS1_34MainloopSm90TmaGmmaWarpSpecializedILi5ENS5_IJNS4_1CILi1EEESB_SB_EEENS1_32KernelTmaWarpSpecializedPingpongEEENS5_IJNSA_ILi64EEENSA_ILi256EEESF_EEENS_10bfloat16_tENS5_IJlSB_lEEESI_SJ_NS4_8TiledMMAINS4_8MMA_AtomIJNS4_4SM904GMMA28MMA_64x256x16_F32BF16BF16_SSILNSN_5MajorE0ELSP_0ELNSN_7ScaleInE1ELSQ_1EEEEEENS4_6LayoutISC_NS5_IJNSA_ILi0EEESU_SU_EEEEENS5_IJNS4_10UnderscoreESX_SX_EEEEENS4_13SM90_TMA_LOADENS4_14ComposedLayoutINS4_7SwizzleILi3ELi4ELi3EEENS4_18smem_ptr_flag_bitsILi16EEENST_INS5_IJNSA_ILi8EEESF_EEENS5_IJSF_SB_EEEEEEEvNS4_8identityES10_S1A_vS1B_EENS_8epilogue10collective6detail29Sm90TmaWarpSpecializedAdapterINS1E_15DefaultEpilogueISI_SJ_SJ_NS1D_6thread17LinearCombinationISI_Li1EffLNS1I_9ScaleType4KindE0ELNS_15FloatRoundStyleE2ESI_EENS1_15EpilogueDefaultEEEEEvvEEEEvNT_6ParamsE --------------------------
	.section	.text._ZN7cutlass13device_kernelINS_4gemm6kernel13GemmUniversalIN4cute5tupleIJiiiiEEENS1_10collective13CollectiveMmaINS1_34MainloopSm90TmaGmmaWarpSpecializedILi5ENS5_IJNS4_1CILi1EEESB_SB_EEENS1_32KernelTmaWarpSpecializedPingpongEEENS5_IJNSA_ILi64EEENSA_ILi256EEESF_EEENS_10bfloat16_tENS5_IJlSB_lEEESI_SJ_NS4_8TiledMMAINS4_8MMA_AtomIJNS4_4SM904GMMA28MMA_64x256x16_F32BF16BF16_SSILNSN_5MajorE0ELSP_0ELNSN_7ScaleInE1ELSQ_1EEEEEENS4_6LayoutISC_NS5_IJNSA_ILi0EEESU_SU_EEEEENS5_IJNS4_10UnderscoreESX_SX_EEEEENS4_13SM90_TMA_LOADENS4_14ComposedLayoutINS4_7SwizzleILi3ELi4ELi3EEENS4_18smem_ptr_flag_bitsILi16EEENST_INS5_IJNSA_ILi8EEESF_EEENS5_IJSF_SB_EEEEEEEvNS4_8identityES10_S1A_vS1B_EENS_8epilogue10collective6detail29Sm90TmaWarpSpecializedAdapterINS1E_15DefaultEpilogueISI_SJ_SJ_NS1D_6thread17LinearCombinationISI_Li1EffLNS1I_9ScaleType4KindE0ELNS_15FloatRoundStyleE2ESI_EENS1_15EpilogueDefaultEEEEEvvEEEEvNT_6ParamsE,"ax",@progbits
	.align	128
.text._ZN7cutlass13device_kernelINS_4gemm6kernel13GemmUniversalIN4cute5tupleIJiiiiEEENS1_10collective13CollectiveMmaINS1_34MainloopSm90TmaGmmaWarpSpecializedILi5ENS5_IJNS4_1CILi1EEESB_SB_EEENS1_32KernelTmaWarpSpecializedPingpongEEENS5_IJNSA_ILi64EEENSA_ILi256EEESF_EEENS_10bfloat16_tENS5_IJlSB_lEEESI_SJ_NS4_8TiledMMAINS4_8MMA_AtomIJNS4_4SM904GMMA28MMA_64x256x16_F32BF16BF16_SSILNSN_5MajorE0ELSP_0ELNSN_7ScaleInE1ELSQ_1EEEEEENS4_6LayoutISC_NS5_IJNSA_ILi0EEESU_SU_EEEEENS5_IJNS4_10UnderscoreESX_SX_EEEEENS4_13SM90_TMA_LOADENS4_14ComposedLayoutINS4_7SwizzleILi3ELi4ELi3EEENS4_18smem_ptr_flag_bitsILi16EEENST_INS5_IJNSA_ILi8EEESF_EEENS5_IJSF_SB_EEEEEEEvNS4_8identityES10_S1A_vS1B_EENS_8epilogue10collective6detail29Sm90TmaWarpSpecializedAdapterINS1E_15DefaultEpilogueISI_SJ_SJ_NS1D_6thread17LinearCombinationISI_Li1EffLNS1I_9ScaleType4KindE0ELNS_15FloatRoundStyleE2ESI_EENS1_15EpilogueDefaultEEEEEvvEEEEvNT_6ParamsE:
        .type           _ZN7cutlass13device_kernelINS_4gemm6kernel13GemmUniversalIN4cute5tupleIJiiiiEEENS1_10collective13CollectiveMmaINS1_34MainloopSm90TmaGmmaWarpSpecializedILi5ENS5_IJNS4_1CILi1EEESB_SB_EEENS1_32KernelTmaWarpSpecializedPingpongEEENS5_IJNSA_ILi64EEENSA_ILi256EEESF_EEENS_10bfloat16_tENS5_IJlSB_lEEESI_SJ_NS4_8TiledMMAINS4_8MMA_AtomIJNS4_4SM904GMMA28MMA_64x256x16_F32BF16BF16_SSILNSN_5MajorE0ELSP_0ELNSN_7ScaleInE1ELSQ_1EEEEEENS4_6LayoutISC_NS5_IJNSA_ILi0EEESU_SU_EEEEENS5_IJNS4_10UnderscoreESX_SX_EEEEENS4_13SM90_TMA_LOADENS4_14ComposedLayoutINS4_7SwizzleILi3ELi4ELi3EEENS4_18smem_ptr_flag_bitsILi16EEENST_INS5_IJNSA_ILi8EEESF_EEENS5_IJSF_SB_EEEEEEEvNS4_8identityES10_S1A_vS1B_EENS_8epilogue10collective6detail29Sm90TmaWarpSpecializedAdapterINS1E_15DefaultEpilogueISI_SJ_SJ_NS1D_6thread17LinearCombinationISI_Li1EffLNS1I_9ScaleType4KindE0ELNS_15FloatRoundStyleE2ESI_EENS1_15EpilogueDefaultEEEEEvvEEEEvNT_6ParamsE,@function
        .size           _ZN7cutlass13device_kernelINS_4gemm6kernel13GemmUniversalIN4cute5tupleIJiiiiEEENS1_10collective13CollectiveMmaINS1_34MainloopSm90TmaGmmaWarpSpecializedILi5ENS5_IJNS4_1CILi1EEESB_SB_EEENS1_32KernelTmaWarpSpecializedPingpongEEENS5_IJNSA_ILi64EEENSA_ILi256EEESF_EEENS_10bfloat16_tENS5_IJlSB_lEEESI_SJ_NS4_8TiledMMAINS4_8MMA_AtomIJNS4_4SM904GMMA28MMA_64x256x16_F32BF16BF16_SSILNSN_5MajorE0ELSP_0ELNSN_7ScaleInE1ELSQ_1EEEEEENS4_6LayoutISC_NS5_IJNSA_ILi0EEESU_SU_EEEEENS5_IJNS4_10UnderscoreESX_SX_EEEEENS4_13SM90_TMA_LOADENS4_14ComposedLayoutINS4_7SwizzleILi3ELi4ELi3EEENS4_18smem_ptr_flag_bitsILi16EEENST_INS5_IJNSA_ILi8EEESF_EEENS5_IJSF_SB_EEEEEEEvNS4_8identityES10_S1A_vS1B_EENS_8epilogue10collective6detail29Sm90TmaWarpSpecializedAdapterINS1E_15DefaultEpilogueISI_SJ_SJ_NS1D_6thread17LinearCombinationISI_Li1EffLNS1I_9ScaleType4KindE0ELNS_15FloatRoundStyleE2ESI_EENS1_15EpilogueDefaultEEEEEvvEEEEvNT_6ParamsE,(.L_x_327 - _ZN7cutlass13device_kernelINS_4gemm6kernel13GemmUniversalIN4cute5tupleIJiiiiEEENS1_10collective13CollectiveMmaINS1_34MainloopSm90TmaGmmaWarpSpecializedILi5ENS5_IJNS4_1CILi1EEESB_SB_EEENS1_32KernelTmaWarpSpecializedPingpongEEENS5_IJNSA_ILi64EEENSA_ILi256EEESF_EEENS_10bfloat16_tENS5_IJlSB_lEEESI_SJ_NS4_8TiledMMAINS4_8MMA_AtomIJNS4_4SM904GMMA28MMA_64x256x16_F32BF16BF16_SSILNSN_5MajorE0ELSP_0ELNSN_7ScaleInE1ELSQ_1EEEEEENS4_6LayoutISC_NS5_IJNSA_ILi0EEESU_SU_EEEEENS5_IJNS4_10UnderscoreESX_SX_EEEEENS4_13SM90_TMA_LOADENS4_14ComposedLayoutINS4_7SwizzleILi3ELi4ELi3EEENS4_18smem_ptr_flag_bitsILi16EEENST_INS5_IJNSA_ILi8EEESF_EEENS5_IJSF_SB_EEEEEEEvNS4_8identityES10_S1A_vS1B_EENS_8epilogue10collective6detail29Sm90TmaWarpSpecializedAdapterINS1E_15DefaultEpilogueISI_SJ_SJ_NS1D_6thread17LinearCombinationISI_Li1EffLNS1I_9ScaleType4KindE0ELNS_15FloatRoundStyleE2ESI_EENS1_15EpilogueDefaultEEEEEvvEEEEvNT_6ParamsE)
        .other          _ZN7cutlass13device_kernelINS_4gemm6kernel13GemmUniversalIN4cute5tupleIJiiiiEEENS1_10collective13CollectiveMmaINS1_34MainloopSm90TmaGmmaWarpSpecializedILi5ENS5_IJNS4_1CILi1EEESB_SB_EEENS1_32KernelTmaWarpSpecializedPingpongEEENS5_IJNSA_ILi64EEENSA_ILi256EEESF_EEENS_10bfloat16_tENS5_IJlSB_lEEESI_SJ_NS4_8TiledMMAINS4_8MMA_AtomIJNS4_4SM904GMMA28MMA_64x256x16_F32BF16BF16_SSILNSN_5MajorE0ELSP_0ELNSN_7ScaleInE1ELSQ_1EEEEEENS4_6LayoutISC_NS5_IJNSA_ILi0EEESU_SU_EEEEENS5_IJNS4_10UnderscoreESX_SX_EEEEENS4_13SM90_TMA_LOADENS4_14ComposedLayoutINS4_7SwizzleILi3ELi4ELi3EEENS4_18smem_ptr_flag_bitsILi16EEENST_INS5_IJNSA_ILi8EEESF_EEENS5_IJSF_SB_EEEEEEEvNS4_8identityES10_S1A_vS1B_EENS_8epilogue10collective6detail29Sm90TmaWarpSpecializedAdapterINS1E_15DefaultEpilogueISI_SJ_SJ_NS1D_6thread17LinearCombinationISI_Li1EffLNS1I_9ScaleType4KindE0ELNS_15FloatRoundStyleE2ESI_EENS1_15EpilogueDefaultEEEEEvvEEEEvNT_6ParamsE,@"STO_CUDA_ENTRY STV_DEFAULT"
_ZN7cutlass13device_kernelINS_4gemm6kernel13GemmUniversalIN4cute5tupleIJiiiiEEENS1_10collective13CollectiveMmaINS1_34MainloopSm90TmaGmmaWarpSpecializedILi5ENS5_IJNS4_1CILi1EEESB_SB_EEENS1_32KernelTmaWarpSpecializedPingpongEEENS5_IJNSA_ILi64EEENSA_ILi256EEESF_EEENS_10bfloat16_tENS5_IJlSB_lEEESI_SJ_NS4_8TiledMMAINS4_8MMA_AtomIJNS4_4SM904GMMA28MMA_64x256x16_F32BF16BF16_SSILNSN_5MajorE0ELSP_0ELNSN_7ScaleInE1ELSQ_1EEEEEENS4_6LayoutISC_NS5_IJNSA_ILi0EEESU_SU_EEEEENS5_IJNS4_10UnderscoreESX_SX_EEEEENS4_13SM90_TMA_LOADENS4_14ComposedLayoutINS4_7SwizzleILi3ELi4ELi3EEENS4_18smem_ptr_flag_bitsILi16EEENST_INS5_IJNSA_ILi8EEESF_EEENS5_IJSF_SB_EEEEEEEvNS4_8identityES10_S1A_vS1B_EENS_8epilogue10collective6detail29Sm90TmaWarpSpecializedAdapterINS1E_15DefaultEpilogueISI_SJ_SJ_NS1D_6thread17LinearCombinationISI_Li1EffLNS1I_9ScaleType4KindE0ELNS_15FloatRoundStyleE2ESI_EENS1_15EpilogueDefaultEEEEEvvEEEEvNT_6ParamsE:
[----:B------:R-:W0:Y:S02]  /*0000*/  LDC R1, c[0x0][0x28] ;  /* 0x00000a00ff017b82 */ /* 0x000e240000000800 */
[----:B0-----:R-:W-:Y:S01]  /*0010*/  VIADD R1, R1, 0xfffffff8 ;  /* 0xfffffff801017836 */ /* 0x001fe20000000000 */
[----:B------:R-:W0:Y:S01]  /*0020*/  S2R R4, SR_TID.X ;  /* 0x0000000000047919 */ /* 0x000e220000002100 */
[----:B------:R-:W-:Y:S01]  /*0030*/  ELECT P0, URZ, PT ;  /* 0x00000000003f782f */ /* 0x000fe20003800000 */
[----:B------:R-:W-:Y:S01]  /*0040*/  BSSY B0, `(.L_x_0) ;  /* 0x000000f000007945 */ /* 0x000fe20003800000 */
[--C-:B0-----:R-:W-:Y:S02]  /*0050*/  SHF.R.U32.HI R0, RZ, 0x5, R4.reuse ;  /* 0x00000005ff007819 */ /* 0x101fe40000011604 */
[----:B------:R-:W-:-:S03]  /*0060*/  SHF.R.U32.HI R5, RZ, 0x7, R4 ;  /* 0x00000007ff057819 */ /* 0x000fc60000011604 */
[----:B------:R-:W0:Y:S04]  /*0070*/  SHFL.IDX PT, R2, R0, RZ, 0x1f ;  /* 0x00001fff00027589 */ /* 0x000e2800000e0000 */
[----:B------:R1:W2:Y:S01]  /*0080*/  SHFL.IDX PT, R8, R5, RZ, 0x1f ;  /* 0x00001fff05087589 */ /* 0x0002a200000e0000 */
[----:B0-----:R-:W-:-:S13]  /*0090*/  ISETP.NE.OR P0, PT, R2, RZ, !P0 ;  /* 0x000000ff0200720c */ /* 0x001fda0004705670 */
[----:B-12---:R-:W-:Y:S05]  /*00a0*/  @P0 BRA `(.L_x_1) ;  /* 0x0000000000200947 */ /* 0x006fea0003800000 */
[----:B------:R-:W-:Y:S02]  /*00b0*/  ULDC.64 UR4, c[0x0][0x198] ;  /* 0x0000660000047ab9 */ /* 0x000fe40000000a00 */
[----:B------:R-:W-:Y:S02]  /*00c0*/  UIADD3 UR6, UP0, UR4, 0xf0, URZ ;  /* 0x000000f004067890 */ /* 0x000fe4000ff1e03f */
[----:B------:R-:W-:Y:S02]  /*00d0*/  UIADD3 UR4, UP1, UR4, 0x1f0, URZ ;  /* 0x000001f004047890 */ /* 0x000fe4000ff3e03f */
[----:B------:R-:W-:Y:S02]  /*00e0*/  UIADD3.X UR7, URZ, UR5, URZ, UP0, !UPT ;  /* 0x000000053f077290 */ /* 0x000fe400087fe43f */
[----:B------:R-:W-:-:S07]  /*00f0*/  UIADD3.X UR5, URZ, UR5, URZ, UP1, !UPT ;  /* 0x000000053f057290 */ /* 0x000fce0008ffe43f */
[----:B------:R0:W-:Y:S02]  /*0100*/  UTMACCTL.PF [UR6] ;  /* 0x00000000060079b9 */ /* 0x0001e40008040000 */
[----:B------:R0:W-:Y:S02]  /*0110*/  UTMACCTL.PF [UR4] ;  /* 0x00000000040079b9 */ /* 0x0001e40008040000 */
[----:B0-----:R-:W-:Y:S01]  /*0120*/  NOP ;  /* 0x0000000000007918 */ /* 0x001fe20000000000 */
.L_x_1:
[----:B------:R-:W-:Y:S05]  /*0130*/  BSYNC B0 ;  /* 0x0000000000007941 */ /* 0x000fea0003800000 */
.L_x_0:
[----:B------:R-:W0:Y:S02]  /*0140*/  SHFL.IDX PT, R3, R0, RZ, 0x1f ;  /* 0x00001fff00037589 */ /* 0x000e2400000e0000 */
[----:B0-----:R-:W-:-:S13]  /*0150*/  ISETP.NE.AND P0, PT, R3, RZ, PT ;  /* 0x000000ff0300720c */ /* 0x001fda0003f05270 */
[----:B------:R-:W-:Y:S05]  /*0160*/  @P0 BRA `(.L_x_2) ;  /* 0x0000000000600947 */ /* 0x000fea0003800000 */
[----:B------:R-:W0:Y:S01]  /*0170*/  S2UR UR8, SR_CgaCtaId ;  /* 0x00000000000879c3 */ /* 0x000e220000008800 */
[----:B------:R-:W-:Y:S01]  /*0180*/  UMOV UR4, 0x400 ;  /* 0x0000040000047882 */ /* 0x000fe20000000000 */
[----:B------:R-:W-:Y:S01]  /*0190*/  UMOV UR5, 0x1 ;  /* 0x0000000100057882 */ /* 0x000fe20000000000 */
[----:B------:R-:W-:Y:S01]  /*01a0*/  UMOV UR6, 0x80 ;  /* 0x0000008000067882 */ /* 0x000fe20000000000 */
[----:B------:R-:W-:Y:S01]  /*01b0*/  ELECT P0, URZ, PT ;  /* 0x00000000003f782f */ /* 0x000fe20003800000 */
[----:B------:R-:W-:-:S04]  /*01c0*/  UIADD3 UR6, -UR6, 0x100000, URZ ;  /* 0x0010000006067890 */ /* 0x000fc8000fffe13f */
[----:B------:R-:W-:Y:S02]  /*01d0*/  USHF.L.U32 UR7, UR6, 0xb, URZ ;  /* 0x0000000b06077899 */ /* 0x000fe4000800063f */
[----:B------:R-:W-:Y:S02]  /*01e0*/  USHF.L.U32 UR6, UR6, 0x1, URZ ;  /* 0x0000000106067899 */ /* 0x000fe4000800063f */
[----:B0-----:R-:W-:Y:S02]  /*01f0*/  ULEA UR8, UR8, UR4, 0x18 ;  /* 0x0000000408087291 */ /* 0x001fe4000f8ec03f */
[----:B------:R-:W-:-:S04]  /*0200*/  UIADD3 UR4, -UR5, 0x100000, URZ ;  /* 0x0010000005047890 */ /* 0x000fc8000fffe13f */
[----:B------:R-:W-:Y:S02]  /*0210*/  USHF.L.U32 UR5, UR4, 0xb, URZ ;  /* 0x0000000b04057899 */ /* 0x000fe4000800063f */
[----:B------:R-:W-:Y:S01]  /*0220*/  USHF.L.U32 UR4, UR4, 0x1, URZ ;  /* 0x0000000104047899 */ /* 0x000fe2000800063f */
[----:B------:R-:W0:Y:S11]  /*0230*/  FENCE.VIEW.ASYNC.S ;  /* 0x00000000000073c6 */ /* 0x000e360000000000 */
[----:B0-----:R0:W1:Y:S01]  /*0240*/  SYNCS.EXCH.64 URZ, [UR8], UR4 ;  /* 0x00000004083f75b2 */ /* 0x0010620008000100 */
[----:B------:R0:W2:Y:S01]  /*0250*/  SYNCS.EXCH.64 URZ, [UR8+0x28], UR6 ;  /* 0x00002806083f75b2 */ /* 0x0000a20008000100 */
[----:B------:R0:W3:Y:S01]  /*0260*/  SYNCS.EXCH.64 URZ, [UR8+0x8], UR4 ;  /* 0x00000804083f75b2 */ /* 0x0000e20008000100 */
[----:B------:R0:W4:Y:S01]  /*0270*/  SYNCS.EXCH.64 URZ, [UR8+0x30], UR6 ;  /* 0x00003006083f75b2 */ /* 0x0001220008000100 */
[----:B------:R0:W0:Y:S01]  /*0280*/  SYNCS.EXCH.64 URZ, [UR8+0x10], UR4 ;  /* 0x00001004083f75b2 */ /* 0x0000220008000100 */
[----:B------:R0:W0:Y:S01]  /*0290*/  SYNCS.EXCH.64 URZ, [UR8+0x38], UR6 ;  /* 0x00003806083f75b2 */ /* 0x0000220008000100 */
[----:B------:R0:W0:Y:S01]  /*02a0*/  SYNCS.EXCH.64 URZ, [UR8+0x18], UR4 ;  /* 0x00001804083f75b2 */ /* 0x0000220008000100 */
[----:B------:R0:W0:Y:S01]  /*02b0*/  SYNCS.EXCH.64 URZ, [UR8+0x40], UR6 ;  /* 0x00004006083f75b2 */ /* 0x0000220008000100 */
[----:B------:R0:W0:Y:S01]  /*02c0*/  SYNCS.EXCH.64 URZ, [UR8+0x20], UR4 ;  /* 0x00002004083f75b2 */ /* 0x0000220008000100 */
[----:B------:R0:W0:Y:S01]  /*02d0*/  SYNCS.EXCH.64 URZ, [UR8+0x48], UR6 ;  /* 0x00004806083f75b2 */ /* 0x0000220008000100 */
[----:B------:R-:W-:Y:S01]  /*02e0*/  NOP ;  /* 0x0000000000007918 */ /* 0x000fe20000000000 */
.L_x_2:
[----:B------:R-:W5:Y:S01]  /*02f0*/  SHFL.IDX PT, R6, R0, RZ, 0x1f ;  /* 0x00001fff00067589 */ /* 0x000f6200000e0000 */
[----:B------:R-:W-:Y:S01]  /*0300*/  ELECT P0, URZ, PT ;  /* 0x00000000003f782f */ /* 0x000fe20003800000 */
[----:B------:R-:W-:Y:S01]  /*0310*/  NOP ;  /* 0x0000000000007918 */ /* 0x000fe20000000000 */
[----:B------:R-:W-:Y:S01]  /*0320*/  ELECT P1, URZ, PT ;  /* 0x00000000003f782f */ /* 0x000fe20003820000 */
[----:B------:R-:W1:Y:S01]  /*0330*/  SHFL.IDX PT, R3, R0, RZ, 0x1f ;  /* 0x00001fff00037589 */ /* 0x000e6200000e0000 */
[----:B0-----:R-:W-:Y:S01]  /*0340*/  UMOV UR4, 0x20 ;  /* 0x0000002000047882 */ /* 0x001fe20000000000 */
[----:B------:R-:W-:Y:S01]  /*0350*/  UMOV UR11, 0x80 ;  /* 0x00000080000b7882 */ /* 0x000fe20000000000 */
[----:B------:R-:W-:Y:S01]  /*0360*/  NOP ;  /* 0x0000000000007918 */ /* 0x000fe20000000000 */
[C---:B------:R-:W-:Y:S01]  /*0370*/  VIADD R33, R8.reuse, 0xffffffff ;  /* 0xffffffff08217836 */ /* 0x040fe20000000000 */
[----:B------:R-:W0:Y:S01]  /*0380*/  SHFL.IDX PT, R5, R5, RZ, 0x1f ;  /* 0x00001fff05057589 */ /* 0x000e2200000e0000 */
[----:B------:R-:W-:Y:S01]  /*0390*/  ULDC.64 UR36, c[0x0][0x208] ;  /* 0x0000820000247ab9 */ /* 0x000fe20000000a00 */
[----:B------:R-:W-:-:S02]  /*03a0*/  ISETP.NE.AND P2, PT, R8, RZ, PT ;  /* 0x000000ff0800720c */ /* 0x000fc40003f45270 */
[----:B------:R-:W-:Y:S02]  /*03b0*/  ISETP.GE.U32.AND P3, PT, R33, 0x2, PT ;  /* 0x000000022100780c */ /* 0x000fe40003f66070 */
[----:B-----5:R-:W-:Y:S02]  /*03c0*/  ISETP.NE.OR P0, PT, R6, RZ, !P0 ;  /* 0x000000ff0600720c */ /* 0x020fe40004705670 */
[----:B-1----:R-:W-:Y:S02]  /*03d0*/  ISETP.NE.OR P1, PT, R3, RZ, !P1 ;  /* 0x000000ff0300720c */ /* 0x002fe40004f25670 */
[----:B------:R-:W-:-:S04]  /*03e0*/  SHF.R.S32.HI R3, RZ, 0x1f, R2 ;  /* 0x0000001fff037819 */ /* 0x000fc80000011402 */
[----:B------:R-:W-:-:S05]  /*03f0*/  LEA.HI R3, R3, R2, RZ, 0x2 ;  /* 0x0000000203037211 */ /* 0x000fca00078f10ff */
[----:B------:R-:W-:Y:S01]  /*0400*/  VOTEU.ALL UP0, P0 ;  /* 0x00000000003f7886 */ /* 0x000fe20000000000 */
[----:B------:R-:W-:Y:S01]  /*0410*/  LOP3.LUT R3, R3, 0xfffffffc, RZ, 0xc0, !PT ;  /* 0xfffffffc03037812 */ /* 0x000fe200078ec0ff */
[----:B------:R-:W-:-:S03]  /*0420*/  VOTEU.ALL UP1, P1 ;  /* 0x00000000003f7886 */ /* 0x000fc60000820000 */
[----:B------:R-:W1:Y:S01]  /*0430*/  @!UP0 S2UR UR7, SR_CgaCtaId ;  /* 0x00000000000789c3 */ /* 0x000e620000008800 */
[----:B------:R-:W-:Y:S01]  /*0440*/  @!UP0 UMOV UR6, 0x400 ;  /* 0x0000040000068882 */ /* 0x000fe20000000000 */
[----:B------:R-:W-:-:S04]  /*0450*/  @!UP0 UIADD3 UR4, -UR4, 0x100000, URZ ;  /* 0x0010000004048890 */ /* 0x000fc8000fffe13f */
[----:B------:R-:W-:Y:S02]  /*0460*/  @!UP0 USHF.L.U32 UR5, UR4, 0xb, URZ ;  /* 0x0000000b04058899 */ /* 0x000fe4000800063f */
[----:B------:R-:W-:Y:S01]  /*0470*/  @!UP0 USHF.L.U32 UR4, UR4, 0x1, URZ ;  /* 0x0000000104048899 */ /* 0x000fe2000800063f */
[----:B------:R-:W-:Y:S01]  /*0480*/  IMAD.IADD R0, R2, 0x1, -R3 ;  /* 0x0000000102007824 */ /* 0x000fe200078e0a03 */
[----:B------:R-:W-:Y:S01]  /*0490*/  @!UP1 UMOV UR9, 0x400 ;  /* 0x0000040000099882 */ /* 0x000fe20000000000 */
[----:B------:R-:W-:Y:S01]  /*04a0*/  VOTEU.ALL UP2, P1 ;  /* 0x00000000003f7886 */ /* 0x000fe20000840000 */
[----:B------:R-:W-:Y:S01]  /*04b0*/  VOTEU.ALL UP3, P1 ;  /* 0x00000000003f7886 */ /* 0x000fe20000860000 */
[----:B------:R-:W-:Y:S01]  /*04c0*/  VOTEU.ALL UP4, P1 ;  /* 0x00000000003f7886 */ /* 0x000fe20000880000 */
[----:B------:R-:W5:Y:S01]  /*04d0*/  @!UP1 S2UR UR10, SR_CgaCtaId ;  /* 0x00000000000a99c3 */ /* 0x000f620000008800 */
[----:B------:R-:W-:Y:S01]  /*04e0*/  VOTEU.ALL UP5, P1 ;  /* 0x00000000003f7886 */ /* 0x000fe200008a0000 */
[----:B------:R-:W-:-:S04]  /*04f0*/  SHF.R.S32.HI R3, RZ, 0x1f, R4 ;  /* 0x0000001fff037819 */ /* 0x000fc80000011404 */
[----:B------:R-:W-:-:S04]  /*0500*/  LEA.HI R3, R3, R4, RZ, 0x7 ;  /* 0x0000000403037211 */ /* 0x000fc800078f38ff */
[----:B------:R-:W-:-:S05]  /*0510*/  LOP3.LUT R3, R3, 0xffffff80, RZ, 0xc0, !PT ;  /* 0xffffff8003037812 */ /* 0x000fca00078ec0ff */
[----:B------:R-:W-:Y:S01]  /*0520*/  IMAD.IADD R3, R4, 0x1, -R3 ;  /* 0x0000000104037824 */ /* 0x000fe200078e0a03 */
[----:B-1----:R-:W-:Y:S02]  /*0530*/  @!UP0 ULEA UR8, UR7, UR6, 0x18 ;  /* 0x0000000607088291 */ /* 0x002fe4000f8ec03f */
[----:B------:R-:W-:-:S04]  /*0540*/  @!UP1 UIADD3 UR6, -UR11, 0x100000, URZ ;  /* 0x001000000b069890 */ /* 0x000fc8000fffe13f */
[----:B------:R-:W-:Y:S02]  /*0550*/  @!UP1 USHF.L.U32 UR7, UR6, 0xb, URZ ;  /* 0x0000000b06079899 */ /* 0x000fe4000800063f */
[----:B------:R-:W-:Y:S01]  /*0560*/  @!UP1 USHF.L.U32 UR6, UR6, 0x1, URZ ;  /* 0x0000000106069899 */ /* 0x000fe2000800063f */
[----:B------:R-:W-:Y:S01]  /*0570*/  VOTEU.ALL UP0, P0 ;  /* 0x00000000003f7886 */ /* 0x000fe20000000000 */
[----:B-----5:R-:W-:Y:S01]  /*0580*/  @!UP1 ULEA UR9, UR10, UR9, 0x18 ;  /* 0x000000090a099291 */ /* 0x020fe2000f8ec03f */
[----:B------:R-:W-:Y:S02]  /*0590*/  VOTEU.ALL UP1, P0 ;  /* 0x00000000003f7886 */ /* 0x000fe40000020000 */
[----:B------:R-:W-:Y:S01]  /*05a0*/  ULDC.64 UR10, c[0x0][0x598] ;  /* 0x00016600000a7ab9 */ /* 0x000fe20000000a00 */
[----:B------:R-:W-:Y:S01]  /*05b0*/  ISETP.NE.AND P0, PT, R0, 0x3, PT ;  /* 0x000000030000780c */ /* 0x000fe20003f05270 */
[----:B------:R-:W1:Y:S02]  /*05c0*/  FENCE.VIEW.ASYNC.S ;  /* 0x00000000000073c6 */ /* 0x000e640000000000 */
[----:B-1----:R1:W2:Y:S01]  /*05d0*/  @!UP0 SYNCS.EXCH.64 URZ, [UR8+0x80], UR4 ;  /* 0x00008004083f85b2 */ /* 0x0022a20008000100 */
[----:B------:R-:W-:-:S02]  /*05e0*/  ISETP.NE.U32.AND P1, PT, RZ, UR10, PT ;  /* 0x0000000aff007c0c */ /* 0x000fc4000bf25070 */
[----:B------:R-:W-:Y:S02]  /*05f0*/  ISETP.EQ.OR P0, PT, R0, RZ, !P0 ;  /* 0x000000ff0000720c */ /* 0x000fe40004702670 */
[----:B------:R-:W-:Y:S02]  /*0600*/  ISETP.NE.AND.EX P1, PT, RZ, UR11, PT, P1 ;  /* 0x0000000bff007c0c */ /* 0x000fe4000bf25310 */
[----:B------:R-:W-:-:S04]  /*0610*/  ISETP.EQ.AND P0, PT, R8, RZ, P0 ;  /* 0x000000ff0800720c */ /* 0x000fc80000702270 */
[----:B------:R-:W-:-:S04]  /*0620*/  SEL R16, RZ, 0x1, !P0 ;  /* 0x00000001ff107807 */ /* 0x000fc80004000000 */
[----:B------:R-:W-:Y:S01]  /*0630*/  SEL R16, R16, 0x2, P3 ;  /* 0x0000000210107807 */ /* 0x000fe20001800000 */
[----:B------:R1:W2:Y:S01]  /*0640*/  @!UP1 SYNCS.EXCH.64 URZ, [UR8+0x88], UR4 ;  /* 0x00008804083f95b2 */ /* 0x0002a20008000100 */
[----:B------:R-:W-:Y:S01]  /*0650*/  NOP ;  /* 0x0000000000007918 */ /* 0x000fe20000000000 */
[----:B------:R1:W2:Y:S01]  /*0660*/  @!UP2 SYNCS.EXCH.64 URZ, [UR9+0x60], UR6 ;  /* 0x00006006093fa5b2 */ /* 0x0002a20008000100 */
[----:B------:R1:W2:Y:S01]  /*0670*/  @!UP3 SYNCS.EXCH.64 URZ, [UR9+0x68], UR6 ;  /* 0x00006806093fb5b2 */ /* 0x0002a20008000100 */
[----:B------:R1:W2:Y:S01]  /*0680*/  @!UP4 SYNCS.EXCH.64 URZ, [UR9+0x70], UR6 ;  /* 0x00007006093fc5b2 */ /* 0x0002a20008000100 */
[----:B------:R1:W2:Y:S01]  /*0690*/  @!UP5 SYNCS.EXCH.64 URZ, [UR9+0x78], UR6 ;  /* 0x00007806093fd5b2 */ /* 0x0002a20008000100 */
[----:B------:R-:W-:Y:S01]  /*06a0*/  NOP ;  /* 0x0000000000007918 */ /* 0x000fe20000000000 */
[----:B--234-:R-:W-:Y:S06]  /*06b0*/  BAR.SYNC.DEFER_BLOCKING 0x0 ;  /* 0x0000000000007b1d */ /* 0x01cfec0000010000 */
[----:B01----:R-:W-:Y:S05]  /*06c0*/  @!P1 BRA `(.L_x_3) ;  /* 0x00000000001c9947 */ /* 0x003fea0003800000 */
[----:B------:R-:W0:Y:S02]  /*06d0*/  LDC.64 R6, c[0x0][0x598] ;  /* 0x00016600ff067b82 */ /* 0x000e240000000a00 */
[----:B0-----:R-:W2:Y:S02]  /*06e0*/  LDG.E.64 R6, desc[UR36][R6.64] ;  /* 0x0000002406067981 */ /* 0x001ea4000c1e1b00 */
[----:B--2---:R-:W-:-:S04]  /*06f0*/  ISETP.NE.U32.AND P0, PT, R6, RZ, PT ;  /* 0x000000ff0600720c */ /* 0x004fc80003f05070 */
[----:B------:R-:W-:-:S13]  /*0700*/  ISETP.NE.AND.EX P0, PT, R7, RZ, PT, P0 ;  /* 0x000000ff0700720c */ /* 0x000fda0003f05300 */
[----:B------:R-:W-:Y:S05]  /*0710*/  @!P0 BRA `(.L_x_3) ;  /* 0x0000000000088947 */ /* 0x000fea0003800000 */
[----:B------:R1:W5:Y:S01]  /*0720*/  LD.E R153, desc[UR36][R6.64] ;  /* 0x0000002406997980 */ /* 0x000362000c101900 */
[----:B------:R-:W-:Y:S05]  /*0730*/  BRA `(.L_x_4) ;  /* 0x0000000000247947 */ /* 0x000fea0003800000 */
.L_x_3:
[----:B------:R-:W-:Y:S02]  /*0740*/  ULDC.64 UR4, c[0x0][0x588] ;  /* 0x0001620000047ab9 */ /* 0x000fe40000000a00 */
[----:B------:R-:W-:-:S04]  /*0750*/  ISETP.NE.U32.AND P0, PT, RZ, UR4, PT ;  /* 0x00000004ff007c0c */ /* 0x000fc8000bf05070 */
[----:B------:R-:W-:-:S13]  /*0760*/  ISETP.NE.AND.EX P0, PT, RZ, UR5, PT, P0 ;  /* 0x00000005ff007c0c */ /* 0x000fda000bf05300 */
[----:B------:R-:W-:Y:S05]  /*0770*/  @!P0 BRA `(.L_x_5) ;  /* 0x00000000000c8947 */ /* 0x000fea0003800000 */
[----:B------:R-:W0:Y:S02]  /*0780*/  LDC.64 R6, c[0x0][0x588] ;  /* 0x00016200ff067b82 */ /* 0x000e240000000a00 */
[----:B0-----:R0:W5:Y:S01]  /*0790*/  LDG.E R153, desc[UR36][R6.64] ;  /* 0x0000002406997981 */ /* 0x001162000c1e1900 */
[----:B------:R-:W-:Y:S05]  /*07a0*/  BRA `(.L_x_4) ;  /* 0x0000000000087947 */ /* 0x000fea0003800000 */
.L_x_5:
[----:B------:R-:W-:Y:S02]  /*07b0*/  ULDC UR4, c[0x0][0x580] ;  /* 0x0001600000047ab9 */ /* 0x000fe40000000800 */
[----:B------:R-:W-:-:S07]  /*07c0*/  IMAD.U32 R153, RZ, RZ, UR4 ;  /* 0x00000004ff997e24 */ /* 0x000fce000f8e00ff */
.L_x_4:
[----:B------:R-:W-:Y:S02]  /*07d0*/  ULDC.64 UR4, c[0x0][0x5a0] ;  /* 0x0001680000047ab9 */ /* 0x000fe40000000a00 */
[----:B------:R-:W-:-:S04]  /*07e0*/  ISETP.NE.U32.AND P0, PT, RZ, UR4, PT ;  /* 0x00000004ff007c0c */ /* 0x000fc8000bf05070 */
[----:B------:R-:W-:-:S13]  /*07f0*/  ISETP.NE.AND.EX P0, PT, RZ, UR5, PT, P0 ;  /* 0x00000005ff007c0c */ /* 0x000fda000bf05300 */
[----:B------:R-:W-:Y:S05]  /*0800*/  @!P0 BRA `(.L_x_6) ;  /* 0x00000000001c8947 */ /* 0x000fea0003800000 */
[----:B01----:R-:W0:Y:S02]  /*0810*/  LDC.64 R6, c[0x0][0x5a0] ;  /* 0x00016800ff067b82 */ /* 0x003e240000000a00 */
[----:B0-----:R-:W2:Y:S02]  /*0820*/  LDG.E.64 R6, desc[UR36][R6.64] ;  /* 0x0000002406067981 */ /* 0x001ea4000c1e1b00 */
[----:B--2---:R-:W-:-:S04]  /*0830*/  ISETP.NE.U32.AND P0, PT, R6, RZ, PT ;  /* 0x000000ff0600720c */ /* 0x004fc80003f05070 */
[----:B------:R-:W-:-:S13]  /*0840*/  ISETP.NE.AND.EX P0, PT, R7, RZ, PT, P0 ;  /* 0x000000ff0700720c */ /* 0x000fda0003f05300 */
[----:B------:R-:W-:Y:S05]  /*0850*/  @!P0 BRA `(.L_x_6) ;  /* 0x0000000000088947 */ /* 0x000fea0003800000 */
[----:B------:R3:W5:Y:S01]  /*0860*/  LD.E R152, desc[UR36][R6.64] ;  /* 0x0000002406987980 */ /* 0x000762000c101900 */
[----:B------:R-:W-:Y:S05]  /*0870*/  BRA `(.L_x_7) ;  /* 0x0000000000247947 */ /* 0x000fea0003800000 */
.L_x_6:
[----:B------:R-:W-:Y:S02]  /*0880*/  ULDC.64 UR4, c[0x0][0x590] ;  /* 0x0001640000047ab9 */ /* 0x000fe40000000a00 */
[----:B------:R-:W-:-:S04]  /*0890*/  ISETP.NE.U32.AND P0, PT, RZ, UR4, PT ;  /* 0x00000004ff007c0c */ /* 0x000fc8000bf05070 */
[----:B------:R-:W-:-:S13]  /*08a0*/  ISETP.NE.AND.EX P0, PT, RZ, UR5, PT, P0 ;  /* 0x00000005ff007c0c */ /* 0x000fda000bf05300 */
[----:B------:R-:W-:Y:S05]  /*08b0*/  @!P0 BRA `(.L_x_8) ;  /* 0x00000000000c8947 */ /* 0x000fea0003800000 */
[----:B01----:R-:W0:Y:S02]  /*08c0*/  LDC.64 R6, c[0x0][0x590] ;  /* 0x00016400ff067b82 */ /* 0x003e240000000a00 */
[----:B0-----:R2:W5:Y:S01]  /*08d0*/  LDG.E R152, desc[UR36][R6.64] ;  /* 0x0000002406987981 */ /* 0x001562000c1e1900 */
[----:B------:R-:W-:Y:S05]  /*08e0*/  BRA `(.L_x_7) ;  /* 0x0000000000087947 */ /* 0x000fea0003800000 */
.L_x_8:
[----:B------:R-:W-:Y:S02]  /*08f0*/  ULDC UR4, c[0x0][0x584] ;  /* 0x0001610000047ab9 */ /* 0x000fe40000000800 */
[----:B------:R-:W-:-:S07]  /*0900*/  IMAD.U32 R152, RZ, RZ, UR4 ;  /* 0x00000004ff987e24 */ /* 0x000fce000f8e00ff */
.L_x_7:
[----:B------:R-:W4:Y:S01]  /*0910*/  LDC R2, c[0x0][0x65c] ;  /* 0x00019700ff027b82 */ /* 0x000f220000000800 */
[----:B------:R-:W4:Y:S01]  /*0920*/  S2R R14, SR_CTAID.Y ;  /* 0x00000000000e7919 */ /* 0x000f220000002600 */
[----:B------:R-:W-:Y:S01]  /*0930*/  ULDC UR6, c[0x0][0x28c] ;  /* 0x0000a30000067ab9 */ /* 0x000fe20000000800 */
[----:B------:R-:W-:Y:S01]  /*0940*/  ISETP.NE.AND P0, PT, R8, 0x2, PT ;  /* 0x000000020800780c */ /* 0x000fe20003f05270 */
[----:B------:R-:W-:Y:S01]  /*0950*/  UIADD3 UR6, UR6, 0x3f, URZ ;  /* 0x0000003f06067890 */ /* 0x000fe2000fffe03f */
[----:B0123--:R-:W0:Y:S01]  /*0960*/  S2R R6, SR_CTAID.X ;  /* 0x0000000000067919 */ /* 0x00fe220000002500 */
[----:B------:R-:W-:Y:S01]  /*0970*/  IMAD.MOV.U32 R7, RZ, RZ, RZ ;  /* 0x000000ffff077224 */ /* 0x000fe200078e00ff */
[----:B------:R-:W-:Y:S01]  /*0980*/  UMOV UR38, URZ ;  /* 0x0000003f00267c82 */ /* 0x000fe20008000000 */
[----:B------:R-:W-:Y:S01]  /*0990*/  USHF.R.S32.HI UR7, URZ, 0x1f, UR6 ;  /* 0x0000001f3f077899 */ /* 0x000fe20008011406 */
[----:B------:R-:W-:Y:S01]  /*09a0*/  UMOV UR39, URZ ;  /* 0x0000003f00277c82 */ /* 0x000fe20008000000 */
[----:B------:R-:W-:-:S02]  /*09b0*/  ULDC.64 UR8, c[0x0][0x650] ;  /* 0x0001940000087ab9 */ /* 0x000fc40000000a00 */
[----:B------:R-:W-:-:S04]  /*09c0*/  ULEA.HI UR7, UR7, UR6, URZ, 0x6 ;  /* 0x0000000607077291 */ /* 0x000fc8000f8f303f */
[----:B------:R-:W-:Y:S01]  /*09d0*/  USHF.R.S32.HI UR40, URZ, 0x6, UR7 ;  /* 0x000000063f287899 */ /* 0x000fe20008011407 */
[----:B----4-:R-:W-:-:S13]  /*09e0*/  ISETP.NE.AND P1, PT, R2, 0x1, PT ;  /* 0x000000010200780c */ /* 0x010fda0003f25270 */
[----:B------:R-:W0:Y:S01]  /*09f0*/  @P1 LDC R19, c[0x0][0x10] ;  /* 0x00000400ff131b82 */ /* 0x000e220000000800 */
[----:B------:R-:W-:Y:S02]  /*0a00*/  @P1 IMAD.MOV.U32 R8, RZ, RZ, R14 ;  /* 0x000000ffff081224 */ /* 0x000fe400078e000e */
[----:B------:R-:W-:Y:S02]  /*0a10*/  @P1 IMAD.MOV.U32 R9, RZ, RZ, RZ ;  /* 0x000000ffff091224 */ /* 0x000fe400078e00ff */
[----:B------:R-:W-:-:S03]  /*0a20*/  @P1 IMAD.MOV.U32 R17, RZ, RZ, RZ ;  /* 0x000000ffff111224 */ /* 0x000fc600078e00ff */
[----:B------:R-:W1:Y:S01]  /*0a30*/  @!P1 LDC R11, c[0x0][0xc] ;  /* 0x00000300ff0b9b82 */ /* 0x000e620000000800 */
[----:B------:R-:W-:Y:S01]  /*0a40*/  ULDC UR4, c[0x0][0xc] ;  /* 0x0000030000047ab9 */ /* 0x000fe20000000800 */
[----:B------:R-:W-:Y:S02]  /*0a50*/  ULDC UR5, c[0x0][0x10] ;  /* 0x0000040000057ab9 */ /* 0x000fe40000000800 */
[----:B------:R-:W-:-:S04]  /*0a60*/  UIMAD.WIDE.U32 UR4, UR4, UR5, URZ ;  /* 0x00000005040472a5 */ /* 0x000fc8000f8e003f */
[----:B------:R-:W2:Y:S01]  /*0a70*/  LDC R2, c[0x0][0x14] ;  /* 0x00000500ff027b82 */ /* 0x000ea20000000800 */
[----:B0-----:R-:W-:-:S04]  /*0a80*/  @P1 IMAD.WIDE.U32 R18, R6, R19, R8 ;  /* 0x0000001306121225 */ /* 0x001fc800078e0008 */
[----:B------:R-:W-:Y:S02]  /*0a90*/  @P1 IMAD.IADD R17, R19, 0x1, R17 ;  /* 0x0000000113111824 */ /* 0x000fe400078e0211 */
[----:B-1----:R-:W-:-:S04]  /*0aa0*/  @!P1 IMAD.WIDE.U32 R8, R11, R14, R6 ;  /* 0x0000000e0b089225 */ /* 0x002fc800078e0006 */
[----:B------:R-:W-:Y:S02]  /*0ab0*/  @!P1 IMAD.MOV.U32 R18, RZ, RZ, R8 ;  /* 0x000000ffff129224 */ /* 0x000fe400078e0008 */
[----:B------:R-:W-:Y:S02]  /*0ac0*/  @!P1 IMAD.MOV.U32 R17, RZ, RZ, R9 ;  /* 0x000000ffff119224 */ /* 0x000fe400078e0009 */
[----:B--2---:R-:W-:-:S04]  /*0ad0*/  IMAD.WIDE.U32 R12, R2, UR4, RZ ;  /* 0x00000004020c7c25 */ /* 0x004fc8000f8e00ff */
[----:B------:R-:W-:Y:S01]  /*0ae0*/  IMAD R23, R2, UR5, RZ ;  /* 0x0000000502177c24 */ /* 0x000fe2000f8e02ff */
[----:B------:R0:W-:Y:S03]  /*0af0*/  STL.64 [R1], R12 ;  /* 0x0000000c01007387 */ /* 0x0001e60000100a00 */
[----:B------:R-:W-:Y:S01]  /*0b00*/  IMAD.IADD R23, R13, 0x1, R23 ;  /* 0x000000010d177824 */ /* 0x000fe200078e0217 */
[----:B------:R-:W-:Y:S06]  /*0b10*/  @P0 BRA `(.L_x_9) ;  /* 0x0000000000200947 */ /* 0x000fec0003800000 */
[----:B------:R-:W-:Y:S01]  /*0b20*/  UISETP.GE.U32.AND UP0, UPT, UR40, 0x5, UPT ;  /* 0x000000052800788c */ /* 0x000fe2000bf06070 */
[----:B------:R-:W-:Y:S01]  /*0b30*/  IADD3 R18, P0, R18, R12, RZ ;  /* 0x0000000c12127210 */ /* 0x000fe20007f1e0ff */
[----:B------:R-:W-:Y:S01]  /*0b40*/  UIMAD.WIDE.U32 UR4, UR40, -0x33333333, URZ ;  /* 0xcccccccd280478a5 */ /* 0x000fe2000f8e003f */
[----:B------:R-:W-:-:S03]  /*0b50*/  UMOV UR39, URZ ;  /* 0x0000003f00277c82 */ /* 0x000fc60008000000 */
[----:B------:R-:W-:Y:S01]  /*0b60*/  USHF.R.U32.HI UR4, URZ, 0x2, UR5 ;  /* 0x000000023f047899 */ /* 0x000fe20008011605 */
[----:B------:R-:W-:-:S03]  /*0b70*/  IMAD.X R17, R23, 0x1, R17, P0 ;  /* 0x0000000117117824 */ /* 0x000fc600000e0611 */
[----:B------:R-:W-:Y:S02]  /*0b80*/  UIMAD UR38, UR4, -0x5, UR40 ;  /* 0xfffffffb042678a4 */ /* 0x000fe4000f8e0228 */
[----:B------:R-:W-:-:S12]  /*0b90*/  @UP0 ULOP3.LUT UR39, UR4, 0x1, URZ, 0xc0, !UPT ;  /* 0x0000000104270892 */ /* 0x000fd8000f8ec03f */
.L_x_9:
[----:B------:R-:W-:Y:S01]  /*0ba0*/  ISETP.GE.U32.AND P0, PT, R18, UR8, PT ;  /* 0x0000000812007c0c */ /* 0x000fe2000bf06070 */
[----:B------:R-:W-:Y:S01]  /*0bb0*/  IMAD.MOV.U32 R19, RZ, RZ, -0x1 ;  /* 0xffffffffff137424 */ /* 0x000fe200078e00ff */
[----:B------:R-:W-:Y:S01]  /*0bc0*/  PRMT R8, RZ, 0x7610, R8 ;  /* 0x00007610ff087816 */ /* 0x000fe20000000008 */
[----:B------:R-:W-:Y:S01]  /*0bd0*/  IMAD.MOV.U32 R22, RZ, RZ, -0x1 ;  /* 0xffffffffff167424 */ /* 0x000fe200078e00ff */
[----:B------:R-:W-:Y:S01]  /*0be0*/  ISETP.GE.U32.AND.EX P0, PT, R17, UR9, PT, P0 ;  /* 0x0000000911007c0c */ /* 0x000fe2000bf06100 */
[----:B------:R-:W-:-:S12]  /*0bf0*/  IMAD.MOV.U32 R2, RZ, RZ, -0x1 ;  /* 0xffffffffff027424 */ /* 0x000fd800078e00ff */
[----:B------:R-:W-:Y:S05]  /*0c00*/  @P0 BRA `(.L_x_10) ;  /* 0x00000004005c0947 */ /* 0x000fea0003800000 */
[----:B------:R-:W1:Y:S01]  /*0c10*/  LDC.64 R20, c[0x0][0x628] ;  /* 0x00018a00ff147b82 */ /* 0x000e620000000a00 */
[----:B------:R-:W-:Y:S02]  /*0c20*/  IMAD.MOV.U32 R8, RZ, RZ, R18 ;  /* 0x000000ffff087224 */ /* 0x000fe400078e0012 */
[----:B------:R-:W-:-:S05]  /*0c30*/  IMAD.MOV.U32 R9, RZ, RZ, R17 ;  /* 0x000000ffff097224 */ /* 0x000fca00078e0011 */
[----:B------:R-:W2:Y:S08]  /*0c40*/  LDC R2, c[0x0][0x630] ;  /* 0x00018c00ff027b82 */ /* 0x000eb00000000800 */
[----:B------:R-:W3:Y:S01]  /*0c50*/  LDC.64 R24, c[0x0][0x620] ;  /* 0x00018800ff187b82 */ /* 0x000ee20000000a00 */
[----:B-1----:R-:W-:-:S04]  /*0c60*/  ISETP.NE.U32.AND P0, PT, R20, RZ, PT ;  /* 0x000000ff1400720c */ /* 0x002fc80003f05070 */
[----:B------:R-:W-:-:S13]  /*0c70*/  ISETP.NE.AND.EX P0, PT, R21, RZ, PT, P0 ;  /* 0x000000ff1500720c */ /* 0x000fda0003f05300 */
[----:B--23--:R-:W-:Y:S05]  /*0c80*/  @!P0 BRA `(.L_x_11) ;  /* 0x0000000000288947 */ /* 0x00cfea0003800000 */
[----:B0-----:R-:W0:Y:S02]  /*0c90*/  LDC R13, c[0x0][0x634] ;  /* 0x00018d00ff0d7b82 */ /* 0x001e240000000800 */
[----:B0-----:R-:W-:-:S05]  /*0ca0*/  IADD3 R13, P0, R18, R13, RZ ;  /* 0x0000000d120d7210 */ /* 0x001fca0007f1e0ff */
[----:B------:R-:W-:-:S04]  /*0cb0*/  IMAD.X R15, RZ, RZ, R17, P0 ;  /* 0x000000ffff0f7224 */ /* 0x000fc800000e0611 */
[----:B------:R-:W-:-:S04]  /*0cc0*/  IMAD.WIDE.U32 R8, R15, R20, RZ ;  /* 0x000000140f087225 */ /* 0x000fc800078e00ff */
[----:B------:R-:W-:-:S04]  /*0cd0*/  IMAD.WIDE.U32 R10, P0, R13, R21, R8 ;  /* 0x000000150d0a7225 */ /* 0x000fc80007800008 */
[----:B------:R-:W-:-:S04]  /*0ce0*/  IMAD.WIDE.U32 R8, R13, R20, RZ ;  /* 0x000000140d087225 */ /* 0x000fc800078e00ff */
[----:B------:R-:W-:Y:S01]  /*0cf0*/  IMAD.X R13, RZ, RZ, RZ, P0 ;  /* 0x000000ffff0d7224 */ /* 0x000fe200000e06ff */
[----:B------:R-:W-:Y:S01]  /*0d00*/  IADD3 RZ, P0, R9, R10, RZ ;  /* 0x0000000a09ff7210 */ /* 0x000fe20007f1e0ff */
[----:B------:R-:W-:-:S04]  /*0d10*/  IMAD.MOV.U32 R12, RZ, RZ, R11 ;  /* 0x000000ffff0c7224 */ /* 0x000fc800078e000b */
[----:B------:R-:W-:-:S08]  /*0d20*/  IMAD.WIDE.U32.X R8, R15, R21, R12, P0 ;  /* 0x000000150f087225 */ /* 0x000fd000000e040c */
.L_x_11:
[-CC-:B------:R-:W-:Y:S01]  /*0d30*/  SHF.R.U64 R31, R8, R2.reuse, R9.reuse ;  /* 0x00000002081f7219 */ /* 0x180fe20000001209 */
[----:B0-----:R-:W0:Y:S01]  /*0d40*/  LDC R12, c[0x0][0x618] ;  /* 0x00018600ff0c7b82 */ /* 0x001e220000000800 */
[----:B------:R-:W-:Y:S01]  /*0d50*/  SHF.R.U32.HI R7, RZ, R2, R9 ;  /* 0x00000002ff077219 */ /* 0x000fe20000011609 */
[----:B------:R-:W-:Y:S01]  /*0d60*/  ULDC UR4, c[0x0][0x150] ;  /* 0x0000540000047ab9 */ /* 0x000fe20000000800 */
[----:B------:R-:W-:Y:S01]  /*0d70*/  IADD3 R11, P0, RZ, -R31, RZ ;  /* 0x8000001fff0b7210 */ /* 0x000fe20007f1e0ff */
[----:B------:R-:W-:Y:S01]  /*0d80*/  IMAD.MOV.U32 R19, RZ, RZ, R17 ;  /* 0x000000ffff137224 */ /* 0x000fe200078e0011 */
[----:B------:R-:W-:-:S03]  /*0d90*/  I2FP.F32.U32 R2, R6 ;  /* 0x0000000600027245 */ /* 0x000fc60000201000 */
[----:B------:R-:W1:Y:S01]  /*0da0*/  LDC.64 R26, c[0x0][0x640] ;  /* 0x00019000ff1a7b82 */ /* 0x000e620000000a00 */
[----:B------:R-:W-:Y:S02]  /*0db0*/  IMAD.X R13, RZ, RZ, ~R7, P0 ;  /* 0x000000ffff0d7224 */ /* 0x000fe400000e0e07 */
[----:B------:R-:W-:Y:S01]  /*0dc0*/  FMUL R2, R2, UR4 ;  /* 0x0000000402027c20 */ /* 0x000fe20008400000 */
[----:B------:R-:W-:Y:S01]  /*0dd0*/  IMAD.WIDE.U32 R8, R11, R24, R18 ;  /* 0x000000180b087225 */ /* 0x000fe200078e0012 */
[----:B------:R-:W-:-:S03]  /*0de0*/  ULDC UR4, c[0x0][0x154] ;  /* 0x0000550000047ab9 */ /* 0x000fc60000000800 */
[----:B------:R-:W-:Y:S01]  /*0df0*/  IMAD R10, R13, R24, RZ ;  /* 0x000000180d0a7224 */ /* 0x000fe200078e02ff */
[----:B------:R-:W2:Y:S01]  /*0e00*/  LDC R7, c[0x0][0x144] ;  /* 0x00005100ff077b82 */ /* 0x000ea20000000800 */
[----:B------:R-:W3:Y:S02]  /*0e10*/  F2I.U32.TRUNC.NTZ R2, R2 ;  /* 0x0000000200027305 */ /* 0x000ee4000020f000 */
[----:B------:R-:W-:-:S04]  /*0e20*/  IMAD R11, R11, R25, R10 ;  /* 0x000000190b0b7224 */ /* 0x000fc800078e020a */
[----:B------:R-:W-:Y:S01]  /*0e30*/  IMAD.IADD R9, R9, 0x1, R11 ;  /* 0x0000000109097824 */ /* 0x000fe200078e020b */
[----:B------:R-:W4:Y:S01]  /*0e40*/  LDC R22, c[0x0][0x608] ;  /* 0x00018200ff167b82 */ /* 0x000f220000000800 */
[----:B------:R-:W-:-:S03]  /*0e50*/  IMAD.MOV.U32 R11, RZ, RZ, -0x1 ;  /* 0xffffffffff0b7424 */ /* 0x000fc600078e00ff */
[--C-:B0-----:R-:W-:Y:S02]  /*0e60*/  SHF.R.U64 R20, R8, R12, R9.reuse ;  /* 0x0000000c08147219 */ /* 0x101fe40000001209 */
[----:B------:R-:W-:Y:S02]  /*0e70*/  I2FP.F32.U32 R8, R14 ;  /* 0x0000000e00087245 */ /* 0x000fe40000201000 */
[----:B------:R-:W0:Y:S01]  /*0e80*/  LDC R24, c[0x0][0x658] ;  /* 0x00019600ff187b82 */ /* 0x000e220000000800 */
[----:B-1----:R-:W-:Y:S01]  /*0e90*/  ISETP.NE.U32.AND P0, PT, R26, RZ, PT ;  /* 0x000000ff1a00720c */ /* 0x002fe20003f05070 */
[----:B---3--:R-:W-:Y:S02]  /*0ea0*/  IMAD.MOV R10, RZ, RZ, -R2 ;  /* 0x000000ffff0a7224 */ /* 0x008fe400078e0a02 */
[----:B------:R-:W-:Y:S01]  /*0eb0*/  FMUL R8, R8, UR4 ;  /* 0x0000000408087c20 */ /* 0x000fe20008400000 */
[----:B------:R-:W-:Y:S02]  /*0ec0*/  SHF.R.U32.HI R9, RZ, R12, R9 ;  /* 0x0000000cff097219 */ /* 0x000fe40000011609 */
[----:B------:R-:W-:Y:S01]  /*0ed0*/  ISETP.NE.AND.EX P0, PT, R27, RZ, PT, P0 ;  /* 0x000000ff1b00720c */ /* 0x000fe20003f05300 */
[----:B------:R1:W3:Y:S01]  /*0ee0*/  F2I.U32.TRUNC.NTZ R15, R8 ;  /* 0x00000008000f7305 */ /* 0x0002e2000020f000 */
[----:B------:R-:W1:Y:S01]  /*0ef0*/  LDC R19, c[0x0][0x148] ;  /* 0x00005200ff137b82 */ /* 0x000e620000000800 */
[----:B--2---:R-:W-:-:S07]  /*0f00*/  IMAD R2, R7, R10, R6 ;  /* 0x0000000a07027224 */ /* 0x004fce00078e0206 */
[----:B------:R-:W2:Y:S01]  /*0f10*/  LDC R25, c[0x0][0x600] ;  /* 0x00018000ff197b82 */ /* 0x000ea20000000800 */
[-CC-:B----4-:R-:W-:Y:S02]  /*0f20*/  SHF.R.U64 R32, R20, R22.reuse, R9.reuse ;  /* 0x0000001614207219 */ /* 0x190fe40000001209 */
[----:B------:R-:W-:Y:S01]  /*0f30*/  SHF.R.U32.HI R7, RZ, R22, R9 ;  /* 0x00000016ff077219 */ /* 0x000fe20000011609 */
[----:B------:R-:W-:-:S04]  /*0f40*/  IMAD.MOV.U32 R9, RZ, RZ, 0x1 ;  /* 0x00000001ff097424 */ /* 0x000fc800078e00ff */
[----:B------:R-:W4:Y:S01]  /*0f50*/  LDC R28, c[0x0][0x648] ;  /* 0x00019200ff1c7b82 */ /* 0x000f220000000800 */
[-C--:B0-----:R-:W-:Y:S02]  /*0f60*/  SHF.L.U32 R6, R11, R24.reuse, RZ ;  /* 0x000000180b067219 */ /* 0x081fe400000006ff */
[--C-:B------:R-:W-:Y:S02]  /*0f70*/  SHF.R.U64 R22, R32, R24, R7.reuse ;  /* 0x0000001820167219 */ /* 0x100fe40000001207 */
[----:B------:R-:W-:Y:S02]  /*0f80*/  LOP3.LUT R13, RZ, R6, RZ, 0x33, !PT ;  /* 0x00000006ff0d7212 */ /* 0x000fe400078e33ff */
[-C--:B------:R-:W-:Y:S01]  /*0f90*/  SHF.R.U32.HI R7, RZ, R24.reuse, R7 ;  /* 0x00000018ff077219 */ /* 0x080fe20000011607 */
[----:B------:R-:W0:Y:S01]  /*0fa0*/  LDC R29, c[0x0][0x638] ;  /* 0x00018e00ff1d7b82 */ /* 0x000e220000000800 */
[----:B------:R-:W-:Y:S01]  /*0fb0*/  SHF.L.U32 R12, R9, R24, RZ ;  /* 0x00000018090c7219 */ /* 0x000fe200000006ff */
[----:B------:R-:W-:-:S06]  /*0fc0*/  IMAD.MOV.U32 R6, RZ, RZ, R22 ;  /* 0x000000ffff067224 */ /* 0x000fcc00078e0016 */
[----:B------:R-:W0:Y:S01]  /*0fd0*/  LDC R30, c[0x0][0x610] ;  /* 0x00018400ff1e7b82 */ /* 0x000e220000000800 */
[----:B-1-3--:R-:W-:Y:S05]  /*0fe0*/  @!P0 BRA `(.L_x_12) ;  /* 0x0000000000288947 */ /* 0x00afea0003800000 */
[----:B------:R-:W1:Y:S02]  /*0ff0*/  LDC R11, c[0x0][0x64c] ;  /* 0x00019300ff0b7b82 */ /* 0x000e640000000800 */
[----:B-1----:R-:W-:-:S05]  /*1000*/  IADD3 R11, P0, R22, R11, RZ ;  /* 0x0000000b160b7210 */ /* 0x002fca0007f1e0ff */
        /* <DEDUP_REMOVED lines=8> */
.L_x_12:
[----:B----4-:R-:W-:Y:S01]  /*1090*/  SHF.R.U64 R6, R6, R28, R7 ;  /* 0x0000001c06067219 */ /* 0x010fe20000001207 */
[----:B--2---:R-:W-:Y:S01]  /*10a0*/  VIADD R7, R25, 0xffffffff ;  /* 0xffffffff19077836 */ /* 0x004fe20000000000 */
[----:B------:R-:W-:Y:S01]  /*10b0*/  LOP3.LUT R13, R32, R13, RZ, 0xc0, !PT ;  /* 0x0000000d200d7212 */ /* 0x000fe200078ec0ff */
[----:B------:R-:W-:Y:S02]  /*10c0*/  IMAD.MOV R15, RZ, RZ, -R15 ;  /* 0x000000ffff0f7224 */ /* 0x000fe400078e0a0f */
[----:B------:R-:W-:Y:S01]  /*10d0*/  IMAD.MOV R8, RZ, RZ, -R6 ;  /* 0x000000ffff087224 */ /* 0x000fe200078e0a06 */
[----:B------:R-:W-:Y:S01]  /*10e0*/  LOP3.LUT R7, R20, R7, RZ, 0xc0, !PT ;  /* 0x0000000714077212 */ /* 0x000fe200078ec0ff */
[----:B------:R-:W-:Y:S02]  /*10f0*/  IMAD R13, R12, R6, R13 ;  /* 0x000000060c0d7224 */ /* 0x000fe400078e020d */
[----:B------:R-:W-:Y:S02]  /*1100*/  @P1 IMAD R2, R19, R15, R14 ;  /* 0x0000000f13021224 */ /* 0x000fe400078e020e */
[----:B0-----:R-:W-:-:S02]  /*1110*/  IMAD R6, R8, R29, R22 ;  /* 0x0000001d08067224 */ /* 0x001fc400078e0216 */
[----:B------:R-:W-:Y:S02]  /*1120*/  IMAD R2, R13, R30, R2 ;  /* 0x0000001e0d027224 */ /* 0x000fe400078e0202 */
[----:B------:R-:W-:Y:S02]  /*1130*/  IMAD R19, R6, R25, R7 ;  /* 0x0000001906137224 */ /* 0x000fe400078e0207 */
[----:B------:R-:W-:-:S03]  /*1140*/  IMAD.MOV.U32 R8, RZ, RZ, 0x1 ;  /* 0x00000001ff087424 */ /* 0x000fc600078e00ff */
[----:B------:R-:W-:Y:S02]  /*1150*/  SEL R22, R19, R2, !P1 ;  /* 0x0000000213167207 */ /* 0x000fe40004800000 */
[----:B------:R-:W-:Y:S01]  /*1160*/  SEL R19, R2, R19, !P1 ;  /* 0x0000001302137207 */ /* 0x000fe20004800000 */
[----:B------:R-:W-:-:S07]  /*1170*/  IMAD.MOV.U32 R2, RZ, RZ, R31 ;  /* 0x000000ffff027224 */ /* 0x000fce00078e001f */
.L_x_10:
[----:B------:R-:W-:Y:S05]  /*1180*/  @!P2 BRA `(.L_x_13) ;  /* 0x000000900084a947 */ /* 0x000fea0003800000 */
[----:B------:R-:W-:-:S13]  /*1190*/  ISETP.GT.U32.AND P0, PT, R33, 0x1, PT ;  /* 0x000000012100780c */ /* 0x000fda0003f04070 */
[----:B------:R-:W-:Y:S05]  /*11a0*/  @P0 EXIT ;  /* 0x000000000000094d */ /* 0x000fea0003800000 */
.L_x_14:
[----:B------:R-:W-:-:S08]  /*11b0*/  NOP ;  /* 0x0000000000007918 */ /* 0x000fd00000000000 */
[----:B------:R-:W1:Y:S02]  /*11c0*/  USETMAXREG.TRY_ALLOC.CTAPOOL UP0, 0xe8 ;  /* 0x000000e8000079c8 */ /* 0x000e640008000600 */
[----:B-1----:R-:W-:-:S13]  /*11d0*/  PLOP3.LUT P0, PT, PT, PT, UP0, 0x80, 0x0 ;  /* 0x000000000000781c */ /* 0x002fda0003f0f008 */
[----:B------:R-:W-:Y:S05]  /*11e0*/  @!P0 BRA `(.L_x_14) ;  /* 0xfffffffc00f08947 */ /* 0x000fea000383ffff */
[----:B------:R-:W-:-:S13]  /*11f0*/  LOP3.LUT P0, RZ, R8, 0xff, RZ, 0xc0, !PT ;  /* 0x000000ff08ff7812 */ /* 0x000fda000780c0ff */
[----:B------:R-:W-:Y:S05]  /*1200*/  @!P0 EXIT ;  /* 0x000000000000894d */ /* 0x000fea0003800000 */
[----:B------:R-:W1:Y:S01]  /*1210*/  S2UR UR4, SR_CgaCtaId ;  /* 0x00000000000479c3 */ /* 0x000e620000008800 */
[----:B------:R-:W-:Y:S01]  /*1220*/  VIADD R6, R5, 0xffffffff ;  /* 0xffffffff05067836 */ /* 0x000fe20000000000 */
[----:B------:R-:W-:Y:S01]  /*1230*/  SHF.R.S32.HI R0, RZ, 0x1f, R3 ;  /* 0x0000001fff007819 */ /* 0x000fe20000011403 */
[----:B------:R-:W-:Y:S01]  /*1240*/  UMOV UR41, 0x400 ;  /* 0x0000040000297882 */ /* 0x000fe20000000000 */
[----:B------:R-:W-:Y:S01]  /*1250*/  UISETP.LT.AND UP0, UPT, UR40, 0x1, UPT ;  /* 0x000000012800788c */ /* 0x000fe2000bf01270 */
[----:B------:R-:W-:Y:S01]  /*1260*/  LOP3.LUT R172, R16, 0x1, RZ, 0xfc, !PT ;  /* 0x0000000110ac7812 */ /* 0x000fe200078efcff */
[----:B------:R-:W-:Y:S01]  /*1270*/  USHF.L.U32 UR44, UR40, 0x1, URZ ;  /* 0x00000001282c7899 */ /* 0x000fe2000800063f */
[----:B------:R-:W-:Y:S01]  /*1280*/  R2UR UR42, R6 ;  /* 0x00000000062a72ca */ /* 0x000fe200000e0000 */
[----:B------:R-:W-:Y:S01]  /*1290*/  USEL UR43, UR40, 0x1, UP0 ;  /* 0x00000001282b7887 */ /* 0x000fe20008000000 */
[CC--:B------:R-:W-:Y:S02]  /*12a0*/  LEA.HI R4, R0.reuse, R3.reuse, RZ, 0x2 ;  /* 0x0000000300047211 */ /* 0x0c0fe400078f10ff */
[----:B------:R-:W-:Y:S01]  /*12b0*/  LEA.HI R0, R0, R3, RZ, 0x5 ;  /* 0x0000000300007211 */ /* 0x000fe200078f28ff */
[----:B------:R-:W-:Y:S01]  /*12c0*/  UIADD3 UR43, -UR43, UR40, URZ ;  /* 0x000000282b2b7290 */ /* 0x000fe2000fffe13f */
[----:B------:R-:W-:-:S02]  /*12d0*/  SHF.R.S32.HI R154, RZ, 0x2, R4 ;  /* 0x00000002ff9a7819 */ /* 0x000fc40000011404 */
[----:B------:R-:W-:Y:S02]  /*12e0*/  SHF.R.S32.HI R5, RZ, 0x1f, R4 ;  /* 0x0000001fff057819 */ /* 0x000fe40000011404 */
[----:B------:R-:W-:Y:S02]  /*12f0*/  LOP3.LUT R156, R4, 0xfffffffc, RZ, 0xc0, !PT ;  /* 0xfffffffc049c7812 */ /* 0x000fe400078ec0ff */
[----:B------:R-:W-:Y:S01]  /*1300*/  LEA.HI R5, R5, R154, RZ, 0x3 ;  /* 0x0000009a05057211 */ /* 0x000fe200078f18ff */
[----:B------:R-:W-:Y:S01]  /*1310*/  USHF.L.U32 UR42, UR42, 0x3, URZ ;  /* 0x000000032a2a7899 */ /* 0x000fe2000800063f */
[----:B------:R-:W-:Y:S01]  /*1320*/  ISETP.NE.AND P0, PT, R6, RZ, PT ;  /* 0x000000ff0600720c */ /* 0x000fe20003f05270 */
[----:B------:R-:W-:Y:S01]  /*1330*/  IMAD.IADD R156, R3, 0x1, -R156 ;  /* 0x00000001039c7824 */ /* 0x000fe200078e0a9c */
[----:B------:R-:W-:Y:S01]  /*1340*/  LOP3.LUT R5, R5, 0xfffffff8, RZ, 0xc0, !PT ;  /* 0xfffffff805057812 */ /* 0x000fe200078ec0ff */
[----:B-1----:R-:W-:Y:S01]  /*1350*/  ULEA UR41, UR4, UR41, 0x18 ;  /* 0x0000002904297291 */ /* 0x002fe2000f8ec03f */
[----:B------:R-:W-:Y:S01]  /*1360*/  SEL R173, RZ, 0x1, P0 ;  /* 0x00000001ffad7807 */ /* 0x000fe20000000000 */
[----:B------:R-:W-:Y:S01]  /*1370*/  IMAD.U32 R158, RZ, RZ, UR42 ;  /* 0x0000002aff9e7e24 */ /* 0x000fe2000f8e00ff */
[----:B------:R-:W-:Y:S01]  /*1380*/  ULDC UR4, c[0x0][0x284] ;  /* 0x0000a10000047ab9 */ /* 0x000fe20000000800 */
[----:B------:R-:W-:Y:S01]  /*1390*/  IMAD.IADD R154, R154, 0x1, -R5 ;  /* 0x000000019a9a7824 */ /* 0x000fe200078e0a05 */
[----:B------:R-:W-:Y:S01]  /*13a0*/  UIADD3 UR45, UR41, 0x60, URZ ;  /* 0x00000060292d7890 */ /* 0x000fe2000fffe03f */
[----:B------:R-:W-:-:S02]  /*13b0*/  SHF.R.S32.HI R5, RZ, 0x5, R0 ;  /* 0x00000005ff057819 */ /* 0x000fc40000011400 */
[C---:B------:R-:W-:Y:S02]  /*13c0*/  LOP3.LUT R160, R158.reuse, 0x8, RZ, 0xc0, !PT ;  /* 0x000000089ea07812 */ /* 0x040fe400078ec0ff */
[--C-:B------:R-:W-:Y:S01]  /*13d0*/  SHF.R.S32.HI R155, RZ, 0x1f, R154.reuse ;  /* 0x0000001fff9b7819 */ /* 0x100fe2000001149a */
[C-C-:B------:R-:W-:Y:S01]  /*13e0*/  IMAD R161, R5.reuse, -0x10, -R154.reuse ;  /* 0xfffffff005a17824 */ /* 0x140fe200078e0a9a */
[----:B------:R-:W-:Y:S01]  /*13f0*/  LOP3.LUT R158, R158, 0x8, RZ, 0xc, !PT ;  /* 0x000000089e9e7812 */ /* 0x000fe200078e0cff */
[----:B------:R-:W-:Y:S01]  /*1400*/  IMAD.U32 R157, RZ, RZ, UR45 ;  /* 0x0000002dff9d7e24 */ /* 0x000fe2000f8e00ff */
[----:B------:R-:W-:Y:S01]  /*1410*/  LOP3.LUT R160, R160, 0x18, RZ, 0x3c, !PT ;  /* 0x00000018a0a07812 */ /* 0x000fe200078e3cff */
[----:B------:R-:W-:-:S04]  /*1420*/  IMAD.WIDE R154, R5, 0x10, R154 ;  /* 0x00000010059a7825 */ /* 0x000fc800078e029a */
[----:B------:R-:W-:Y:S02]  /*1430*/  VIADD R159, R157, UR42 ;  /* 0x0000002a9d9f7c36 */ /* 0x000fe40008000000 */
[----:B------:R-:W-:-:S07]  /*1440*/  VIADD R161, R161, UR4 ;  /* 0x00000004a1a17c36 */ /* 0x000fce0008000000 */
.L_x_290:
[----:B------:R-:W-:Y:S01]  /*1450*/  SHF.L.U32 R0, R173, 0x1f, RZ ;  /* 0x0000001fad007819 */ /* 0x000fe200000006ff */
[----:B------:R-:W-:Y:S02]  /*1460*/  ULDC UR4, c[0x0][0x28c] ;  /* 0x0000a30000047ab9 */ /* 0x000fe40000000800 */
[----:B------:R-:W-:Y:S01]  /*1470*/  ISETP.LT.AND P1, PT, RZ, UR4, PT ;  /* 0x00000004ff007c0c */ /* 0x000fe2000bf21270 */
[----:B------:R-:W1:Y:S02]  /*1480*/  SYNCS.PHASECHK.TRANS64.TRYWAIT P0, [R157+UR42], R0 ;  /* 0x000000009d0075a7 */ /* 0x000e64000800016a */
[----:B-1-34-:R-:W-:Y:S10]  /*1490*/  @!P0 BRA `(.L_x_15) ;  /* 0x0000009c00dc8947 */ /* 0x01aff40003800000 */
.L_x_313:
[----:B------:R-:W-:Y:S05]  /*14a0*/  @P1 BRA `(.L_x_16) ;  /* 0x0000000000401947 */ /* 0x000fea0003800000 */
[----:B-1----:R-:W-:Y:S01]  /*14b0*/  MOV R0, 0x0 ;  /* 0x0000000000007802 */ /* 0x002fe20000000f00 */
[----:B------:R-:W-:Y:S01]  /*14c0*/  ULDC.64 UR4, c[0x4][0x68] ;  /* 0x01001a0000047ab9 */ /* 0x000fe20000000a00 */
[----:B------:R-:W-:Y:S01]  /*14d0*/  ULDC.64 UR6, c[0x4][0x8] ;  /* 0x0100020000067ab9 */ /* 0x000fe20000000a00 */
[----:B------:R-:W-:Y:S01]  /*14e0*/  IMAD.U32 R4, RZ, RZ, UR4 ;  /* 0x00000004ff047e24 */ /* 0x000fe2000f8e00ff */
[----:B------:R1:W2:Y:S01]  /*14f0*/  LDC.64 R14, c[0x4][R0] ;  /* 0x01000000000e7b82 */ /* 0x0002a20000000a00 */
[----:B------:R-:W-:Y:S01]  /*1500*/  IMAD.U32 R5, RZ, RZ, UR5 ;  /* 0x00000005ff057e24 */ /* 0x000fe2000f8e00ff */
[----:B------:R-:W-:Y:S01]  /*1510*/  ULDC.64 UR4, c[0x4][0x70] ;  /* 0x01001c0000047ab9 */ /* 0x000fe20000000a00 */
[----:B------:R-:W-:Y:S02]  /*1520*/  IMAD.U32 R10, RZ, RZ, UR6 ;  /* 0x00000006ff0a7e24 */ /* 0x000fe4000f8e00ff */
[----:B------:R-:W-:Y:S02]  /*1530*/  IMAD.U32 R6, RZ, RZ, UR4 ;  /* 0x00000004ff067e24 */ /* 0x000fe4000f8e00ff */
[----:B------:R-:W-:-:S02]  /*1540*/  IMAD.U32 R7, RZ, RZ, UR5 ;  /* 0x00000005ff077e24 */ /* 0x000fc4000f8e00ff */
[----:B------:R-:W-:Y:S02]  /*1550*/  IMAD.U32 R11, RZ, RZ, UR7 ;  /* 0x00000007ff0b7e24 */ /* 0x000fe4000f8e00ff */
[----:B------:R-:W-:Y:S02]  /*1560*/  IMAD.MOV.U32 R8, RZ, RZ, 0x1e1 ;  /* 0x000001e1ff087424 */ /* 0x000fe400078e00ff */
[----:B0-----:R-:W-:Y:S02]  /*1570*/  IMAD.MOV.U32 R12, RZ, RZ, 0x1 ;  /* 0x00000001ff0c7424 */ /* 0x001fe400078e00ff */
[----:B-1----:R-:W-:-:S07]  /*1580*/  IMAD.MOV.U32 R13, RZ, RZ, RZ ;  /* 0x000000ffff0d7224 */ /* 0x002fce00078e00ff */
[----:B------:R-:W-:-:S07]  /*1590*/  LEPC R20, `(.L_x_16) ;  /* 0x000000001014794e */ /* 0x000fce0000000000 */
[----:B--2--5:R-:W-:Y:S05]  /*15a0*/  CALL.ABS.NOINC R14 ;  /* 0x000000000e007343 */ /* 0x024fea0003c00000 */
.L_x_16:
[----:B------:R-:W-:-:S13]  /*15b0*/  ISETP.NE.AND P0, PT, R172, 0x3, PT ;  /* 0x00000003ac00780c */ /* 0x000fda0003f05270 */
[----:B------:R-:W-:Y:S05]  /*15c0*/  @!P0 BRA `(.L_x_17) ;  /* 0x0000000000048947 */ /* 0x000fea0003800000 */
[----:B------:R-:W-:Y:S01]  /*15d0*/  BPT.TRAP 0x1 ;  /* 0x000000040000795c */ /* 0x000fe20000300000 */
.L_x_17:
[----:B------:R-:W-:Y:S02]  /*15e0*/  IMAD.U32 R3, RZ, RZ, UR38 ;  /* 0x00000026ff037e24 */ /* 0x000fe4000f8e00ff */
[----:B-1----:R-:W-:-:S03]  /*15f0*/  IMAD.U32 R0, RZ, RZ, UR39 ;  /* 0x00000027ff007e24 */ /* 0x002fc6000f8e00ff */
[----:B------:R-:W-:Y:S02]  /*1600*/  LEA R3, R3, UR41, 0x3 ;  /* 0x0000002903037c11 */ /* 0x000fe4000f8e18ff */
[----:B------:R-:W-:-:S04]  /*1610*/  SHF.L.U32 R0, R0, 0x1f, RZ ;  /* 0x0000001f00007819 */ /* 0x000fc800000006ff */
[----:B------:R1:W2:Y:S01]  /*1620*/  SYNCS.PHASECHK.TRANS64.TRYWAIT P1, [R3+URZ], R0 ;  /* 0x00000000030075a7 */ /* 0x0002a2000802017f */
[----:B------:R-:W-:Y:S05]  /*1630*/  @!P0 BRA `(.L_x_18) ;  /* 0x0000000000048947 */ /* 0x000fea0003800000 */
[----:B------:R-:W-:Y:S01]  /*1640*/  BPT.TRAP 0x1 ;  /* 0x000000040000795c */ /* 0x000fe20000300000 */
.L_x_18:
[----:B------:R-:W-:-:S05]  /*1650*/  IMAD.U32 R4, RZ, RZ, UR43 ;  /* 0x0000002bff047e24 */ /* 0x000fca000f8e00ff */
[----:B------:R-:W-:Y:S01]  /*1660*/  ISETP.GE.AND P2, PT, R4, 0x1, PT ;  /* 0x000000010400780c */ /* 0x000fe20003f46270 */
[----:B--2---:R-:W-:-:S12]  /*1670*/  @P1 BRA `(.L_x_19) ;  /* 0x0000000000081947 */ /* 0x004fd80003800000 */
[----:B------:R-:W2:Y:S02]  /*1680*/  SYNCS.PHASECHK.TRANS64.TRYWAIT P1, [R3+URZ], R0 ;  /* 0x00000000030075a7 */ /* 0x000ea4000802017f */
[----:B--2---:R-:W-:Y:S05]  /*1690*/  @!P1 BRA `(.L_x_20) ;  /* 0x0000009c00709947 */ /* 0x004fea0003800000 */
.L_x_19:
[----:B------:R-:W-:Y:S05]  /*16a0*/  WARPSYNC.ALL ;  /* 0x0000000000007948 */ /* 0x000fea0003800000 */
[----:B------:R-:W-:Y:S01]  /*16b0*/  UIADD3 UR4, UR41, 0x180, URZ ;  /* 0x0000018029047890 */ /* 0x000fe2000fffe03f */
[----:B------:R-:W-:Y:S01]  /*16c0*/  WARPGROUP.ARRIVE ;  /* 0x00000000000079c5 */ /* 0x000fe20000000000 */
[----:B------:R-:W-:Y:S02]  /*16d0*/  UIADD3 UR5, UR41, 0xa180, URZ ;  /* 0x0000a18029057890 */ /* 0x000fe4000fffe03f */
[----:B------:R-:W-:Y:S02]  /*16e0*/  USHF.R.U32.HI UR4, URZ, 0x4, UR4 ;  /* 0x000000043f047899 */ /* 0x000fe40008011604 */
[----:B------:R-:W-:-:S02]  /*16f0*/  USHF.R.U32.HI UR5, URZ, 0x4, UR5 ;  /* 0x000000043f057899 */ /* 0x000fc40008011605 */
[----:B------:R-:W-:Y:S02]  /*1700*/  ULOP3.LUT UR4, UR4, 0x3fff, URZ, 0xc0, !UPT ;  /* 0x00003fff04047892 */ /* 0x000fe4000f8ec03f */
[----:B------:R-:W-:Y:S02]  /*1710*/  ULOP3.LUT UR5, UR5, 0x3fff, URZ, 0xc0, !UPT ;  /* 0x00003fff05057892 */ /* 0x000fe4000f8ec03f */
[----:B------:R-:W-:Y:S02]  /*1720*/  ULOP3.LUT UR8, UR4, 0x10000, URZ, 0xfc, !UPT ;  /* 0x0001000004087892 */ /* 0x000fe4000f8efc3f */
[----:B------:R-:W-:Y:S02]  /*1730*/  ULOP3.LUT UR9, UR5, 0x10000, URZ, 0xfc, !UPT ;  /* 0x0001000005097892 */ /* 0x000fe4000f8efc3f */
[----:B------:R-:W-:Y:S02]  /*1740*/  ULEA UR10, UR38, UR8, 0x9 ;  /* 0x00000008260a7291 */ /* 0x000fe4000f8e483f */
[----:B------:R-:W-:Y:S01]  /*1750*/  ULEA UR11, UR38, UR9, 0xb ;  /* 0x00000009260b7291 */ /* 0x000fe2000f8e583f */
[----:B------:R-:W-:Y:S01]  /*1760*/  UMOV UR5, 0x40000040 ;  /* 0x4000004000057882 */ /* 0x000fe20000000000 */
[----:B------:R-:W-:-:S03]  /*1770*/  UMOV UR7, 0x40000040 ;  /* 0x4000004000077882 */ /* 0x000fc60000000000 */
[----:B------:R-:W-:Y:S02]  /*1780*/  UMOV UR4, UR10 ;  /* 0x0000000a00047c82 */ /* 0x000fe40008000000 */
[----:B------:R-:W-:Y:S02]  /*1790*/  UMOV UR6, UR11 ;  /* 0x0000000b00067c82 */ /* 0x000fe40008000000 */
[----:B------:R-:W-:Y:S01]  /*17a0*/  HGMMA.64x256x16.F32.BF16 R24, gdesc[UR4], RZ, !UPT, gsb0 ;  /* 0x03e00000041879f0 */ /* 0x000fe2000c0018ff */
[----:B------:R-:W-:Y:S02]  /*17b0*/  UIADD3 UR4, UR10, 0x2, URZ ;  /* 0x000000020a047890 */ /* 0x000fe4000fffe03f */
[----:B------:R-:W-:Y:S01]  /*17c0*/  UIADD3 UR6, UR11, 0x2, URZ ;  /* 0x000000020b067890 */ /* 0x000fe2000fffe03f */
[----:B------:R-:W-:Y:S01]  /*17d0*/  UMOV UR5, 0x40000040 ;  /* 0x4000004000057882 */ /* 0x000fe20000000000 */
[----:B------:R-:W-:Y:S01]  /*17e0*/  UMOV UR7, 0x40000040 ;  /* 0x4000004000077882 */ /* 0x000fe20000000000 */
[----:B------:R-:W-:-:S02]  /*17f0*/  WARPGROUP.DEPBAR.LE gsb0, 0x0 ;  /* 0x00008000000079c5 */ /* 0x000fc40000010000 */
[----:B------:R-:W-:-:S15]  /*1800*/  WARPGROUP.ARRIVE ;  /* 0x00000000000079c5 */ /* 0x000fde0000000000 */
[----:B------:R-:W-:-:S05]  /*1810*/  NOP ;  /* 0x0000000000007918 */ /* 0x000fca0000000000 */
[----:B------:R-:W-:Y:S01]  /*1820*/  HGMMA.64x256x16.F32.BF16 R24, gdesc[UR4], R24, gsb0 ;  /* 0x03e00000041879f0 */ /* 0x000fe20008001818 */
[----:B------:R-:W-:Y:S02]  /*1830*/  UIADD3 UR4, UR10, 0x4, URZ ;  /* 0x000000040a047890 */ /* 0x000fe4000fffe03f */
[----:B------:R-:W-:Y:S01]  /*1840*/  UIADD3 UR6, UR11, 0x4, URZ ;  /* 0x000000040b067890 */ /* 0x000fe2000fffe03f */
[----:B------:R-:W-:Y:S01]  /*1850*/  UMOV UR5, 0x40000040 ;  /* 0x4000004000057882 */ /* 0x000fe20000000000 */
[----:B------:R-:W-:Y:S01]  /*1860*/  UMOV UR7, 0x40000040 ;  /* 0x4000004000077882 */ /* 0x000fe20000000000 */
[----:B------:R-:W-:Y:S02]  /*1870*/  WARPGROUP.DEPBAR.LE gsb0, 0x0 ;  /* 0x00008000000079c5 */ /* 0x000fe40000010000 */
        /* <DEDUP_REMOVED lines=10> */
[----:B------:R-:W-:Y:S03]  /*1920*/  HGMMA.64x256x16.F32.BF16 R24, gdesc[UR4], R24, gsb0 ;  /* 0x03e00000041879f0 */ /* 0x000fe60008001818 */
[----:B------:R-:W-:Y:S02]  /*1930*/  WARPGROUP.DEPBAR.LE gsb0, 0x0 ;  /* 0x00008000000079c5 */ /* 0x000fe40000010000 */
[----:B------:R-:W-:Y:S05]  /*1940*/  @!P2 BRA `(.L_x_21) ;  /* 0x00000004001ca947 */ /* 0x000fea0003800000 */
[----:B------:R-:W-:Y:S01]  /*1950*/  UIADD3 UR4, UR38, 0x1, URZ ;  /* 0x0000000126047890 */ /* 0x000fe2000fffe03f */
[----:B-12---:R-:W-:Y:S01]  /*1960*/  IMAD.U32 R0, RZ, RZ, UR43 ;  /* 0x0000002bff007e24 */ /* 0x006fe2000f8e00ff */
[----:B------:R-:W-:Y:S02]  /*1970*/  UMOV UR11, UR38 ;  /* 0x00000026000b7c82 */ /* 0x000fe40008000000 */
[----:B------:R-:W-:-:S04]  /*1980*/  UISETP.NE.AND UP0, UPT, UR4, 0x5, UPT ;  /* 0x000000050400788c */ /* 0x000fc8000bf05270 */
[----:B------:R-:W-:Y:S02]  /*1990*/  USEL UR5, URZ, 0x1, UP0 ;  /* 0x000000013f057887 */ /* 0x000fe40008000000 */
[----:B------:R-:W-:Y:S02]  /*19a0*/  USEL UR10, UR4, URZ, UP0 ;  /* 0x0000003f040a7287 */ /* 0x000fe40008000000 */
[----:B------:R-:W-:-:S06]  /*19b0*/  ULOP3.LUT UR5, UR39, UR5, URZ, 0x3c, !UPT ;  /* 0x0000000527057292 */ /* 0x000fcc000f8e3c3f */
[----:B------:R-:W-:-:S07]  /*19c0*/  IMAD.U32 R5, RZ, RZ, UR5 ;  /* 0x00000005ff057e24 */ /* 0x000fce000f8e00ff */
.L_x_28:
[----:B-12---:R-:W-:Y:S05]  /*19d0*/  @!P0 BRA `(.L_x_22) ;  /* 0x0000000000048947 */ /* 0x006fea0003800000 */
[----:B------:R-:W-:Y:S01]  /*19e0*/  BPT.TRAP 0x1 ;  /* 0x000000040000795c */ /* 0x000fe20000300000 */
.L_x_22:
[----:B------:R-:W-:Y:S01]  /*19f0*/  ULEA UR4, UR10, UR41, 0x3 ;  /* 0x000000290a047291 */ /* 0x000fe2000f8e183f */
[----:B------:R-:W-:-:S08]  /*1a00*/  SHF.L.U32 R3, R5, 0x1f, RZ ;  /* 0x0000001f05037819 */ /* 0x000fd000000006ff */
[----:B------:R1:W2:Y:S01]  /*1a10*/  SYNCS.PHASECHK.TRANS64.TRYWAIT P1, [UR4], R3 ;  /* 0x00000003ff0075a7 */ /* 0x0002a20008020144 */
[----:B------:R-:W-:Y:S05]  /*1a20*/  @!P0 BRA `(.L_x_23) ;  /* 0x0000000000048947 */ /* 0x000fea0003800000 */
[----:B------:R-:W-:Y:S01]  /*1a30*/  BPT.TRAP 0x1 ;  /* 0x000000040000795c */ /* 0x000fe20000300000 */
.L_x_23:
[----:B--2---:R-:W-:Y:S05]  /*1a40*/  @P1 BRA `(.L_x_24) ;  /* 0x0000000000081947 */ /* 0x004fea0003800000 */
[----:B------:R-:W2:Y:S02]  /*1a50*/  SYNCS.PHASECHK.TRANS64.TRYWAIT P1, [UR4], R3 ;  /* 0x00000003ff0075a7 */ /* 0x000ea40008020144 */
[----:B--2---:R-:W-:Y:S05]  /*1a60*/  @!P1 BRA `(.L_x_25) ;  /* 0x0000009800909947 */ /* 0x004fea0003800000 */
.L_x_24:
[----:B------:R-:W-:Y:S01]  /*1a70*/  ULEA UR12, UR10, UR8, 0x9 ;  /* 0x000000080a0c7291 */ /* 0x000fe2000f8e483f */
[----:B------:R-:W-:Y:S01]  /*1a80*/  WARPGROUP.ARRIVE ;  /* 0x00000000000079c5 */ /* 0x000fe20000000000 */
[----:B------:R-:W-:Y:S01]  /*1a90*/  ULEA UR13, UR10, UR9, 0xb ;  /* 0x000000090a0d7291 */ /* 0x000fe2000f8e583f */
[----:B------:R-:W-:Y:S01]  /*1aa0*/  UMOV UR5, 0x40000040 ;  /* 0x4000004000057882 */ /* 0x000fe20000000000 */
[----:B------:R-:W-:-:S03]  /*1ab0*/  UMOV UR7, 0x40000040 ;  /* 0x4000004000077882 */ /* 0x000fc60000000000 */
[----:B------:R-:W-:Y:S02]  /*1ac0*/  UMOV UR4, UR12 ;  /* 0x0000000c00047c82 */ /* 0x000fe40008000000 */
[----:B------:R-:W-:Y:S02]  /*1ad0*/  UMOV UR6, UR13 ;  /* 0x0000000d00067c82 */ /* 0x000fe40008000000 */
[----:B------:R-:W-:Y:S01]  /*1ae0*/  HGMMA.64x256x16.F32.BF16 R24, gdesc[UR4], R24, gsb0 ;  /* 0x03e00000041879f0 */ /* 0x000fe20008001818 */
        /* <DEDUP_REMOVED lines=26> */
[----:B------:R-:W-:Y:S01]  /*1c90*/  BPT.TRAP 0x1 ;  /* 0x000000040000795c */ /* 0x000fe20000300000 */
.L_x_26:
[----:B------:R-:W-:Y:S01]  /*1ca0*/  ULEA UR4, UR11, UR41, 0x3 ;  /* 0x000000290b047291 */ /* 0x000fe2000f8e183f */
[----:B------:R-:W-:-:S03]  /*1cb0*/  ISETP.GT.U32.AND P1, PT, R16, 0x1, PT ;  /* 0x000000011000780c */ /* 0x000fc60003f24070 */
[----:B------:R-:W-:-:S04]  /*1cc0*/  UIADD3 UR4, UR4, 0x28, URZ ;  /* 0x0000002804047890 */ /* 0x000fc8000fffe03f */
[----:B------:R-:W-:-:S09]  /*1cd0*/  UPRMT UR4, URZ, 0x654, UR4 ;  /* 0x000006543f047896 */ /* 0x000fd20008000004 */
[----:B------:R-:W-:Y:S01]  /*1ce0*/  SYNCS.ARRIVE.TRANS64.RED.A1T0 RZ, [UR4], RZ ;  /* 0x000000ffffff79a7 */ /* 0x000fe20008100404 */
[----:B------:R-:W-:Y:S05]  /*1cf0*/  @P1 BRA `(.L_x_27) ;  /* 0x0000000000041947 */ /* 0x000fea0003800000 */
[----:B------:R-:W-:Y:S01]  /*1d00*/  BPT.TRAP 0x1 ;  /* 0x000000040000795c */ /* 0x000fe20000300000 */
.L_x_27:
[----:B------:R-:W-:Y:S01]  /*1d10*/  UIADD3 UR10, UR10, 0x1, URZ ;  /* 0x000000010a0a7890 */ /* 0x000fe2000fffe03f */
[C---:B------:R-:W-:Y:S01]  /*1d20*/  ISETP.GT.AND P1, PT, R0.reuse, 0x1, PT ;  /* 0x000000010000780c */ /* 0x040fe20003f24270 */
[----:B------:R-:W-:Y:S01]  /*1d30*/  UIADD3 UR11, UR11, 0x1, URZ ;  /* 0x000000010b0b7890 */ /* 0x000fe2000fffe03f */
[----:B------:R-:W-:Y:S01]  /*1d40*/  VIADD R0, R0, 0xffffffff ;  /* 0xffffffff00007836 */ /* 0x000fe20000000000 */
[----:B------:R-:W-:Y:S02]  /*1d50*/  UISETP.NE.AND UP0, UPT, UR10, 0x5, UPT ;  /* 0x000000050a00788c */ /* 0x000fe4000bf05270 */
[----:B------:R-:W-:Y:S02]  /*1d60*/  UISETP.NE.AND UP1, UPT, UR11, 0x5, UPT ;  /* 0x000000050b00788c */ /* 0x000fe4000bf25270 */
[----:B------:R-:W-:Y:S02]  /*1d70*/  USEL UR4, URZ, 0x1, UP0 ;  /* 0x000000013f047887 */ /* 0x000fe40008000000 */
[----:B------:R-:W-:-:S02]  /*1d80*/  USEL UR10, UR10, URZ, UP0 ;  /* 0x0000003f0a0a7287 */ /* 0x000fc40008000000 */
[----:B------:R-:W-:Y:S02]  /*1d90*/  USEL UR11, UR11, URZ, UP1 ;  /* 0x0000003f0b0b7287 */ /* 0x000fe40008800000 */
[----:B------:R-:W-:Y:S01]  /*1da0*/  LOP3.LUT R5, R5, UR4, RZ, 0x3c, !PT ;  /* 0x0000000405057c12 */ /* 0x000fe2000f8e3cff */
[----:B------:R-:W-:Y:S09]  /*1db0*/  @P1 BRA `(.L_x_28) ;  /* 0xfffffffc00041947 */ /* 0x000ff2000383ffff */
.L_x_21:
[----:B-12---:R-:W1:Y:S01]  /*1dc0*/  LDC R0, c[0x0][0x28c] ;  /* 0x0000a300ff007b82 */ /* 0x006e620000000800 */
[----:B------:R2:W-:Y:S01]  /*1dd0*/  SYNCS.ARRIVE.TRANS64.A1T0 RZ, [R158+UR45], RZ ;  /* 0x000000ff9eff79a7 */ /* 0x0005e2000810002d */
[----:B-1----:R-:W-:-:S13]  /*1de0*/  ISETP.GE.AND P1, PT, R0, 0x1, PT ;  /* 0x000000010000780c */ /* 0x002fda0003f26270 */
[----:B--2---:R-:W-:Y:S05]  /*1df0*/  @!P1 BRA `(.L_x_29) ;  /* 0x0000000000349947 */ /* 0x004fea0003800000 */
[----:B------:R-:W-:Y:S05]  /*1e00*/  @!P0 BRA `(.L_x_30) ;  /* 0x0000000000048947 */ /* 0x000fea0003800000 */
[----:B------:R-:W-:Y:S01]  /*1e10*/  BPT.TRAP 0x1 ;  /* 0x000000040000795c */ /* 0x000fe20000300000 */
.L_x_30:
[----:B------:R-:W-:Y:S01]  /*1e20*/  UIADD3 UR6, UR43, UR38, URZ ;  /* 0x000000262b067290 */ /* 0x000fe2000fffe03f */
[----:B------:R-:W-:-:S03]  /*1e30*/  ISETP.GT.U32.AND P0, PT, R16, 0x1, PT ;  /* 0x000000011000780c */ /* 0x000fc60003f04070 */
[----:B------:R-:W-:-:S04]  /*1e40*/  UIMAD.WIDE.U32 UR4, UR6, -0x33333333, URZ ;  /* 0xcccccccd060478a5 */ /* 0x000fc8000f8e003f */
[----:B------:R-:W-:-:S04]  /*1e50*/  USHF.R.U32.HI UR4, URZ, 0x2, UR5 ;  /* 0x000000023f047899 */ /* 0x000fc80008011605 */
[----:B------:R-:W-:-:S04]  /*1e60*/  UIMAD UR6, UR4, -0x5, UR6 ;  /* 0xfffffffb040678a4 */ /* 0x000fc8000f8e0206 */
[----:B------:R-:W-:-:S04]  /*1e70*/  ULEA UR6, UR6, UR41, 0x3 ;  /* 0x0000002906067291 */ /* 0x000fc8000f8e183f */
[----:B------:R-:W-:-:S04]  /*1e80*/  UIADD3 UR6, UR6, 0x28, URZ ;  /* 0x0000002806067890 */ /* 0x000fc8000fffe03f */
[----:B------:R-:W-:-:S09]  /*1e90*/  UPRMT UR6, URZ, 0x654, UR6 ;  /* 0x000006543f067896 */ /* 0x000fd20008000006 */
[----:B------:R-:W-:Y:S01]  /*1ea0*/  SYNCS.ARRIVE.TRANS64.RED.A1T0 RZ, [UR6], RZ ;  /* 0x000000ffffff79a7 */ /* 0x000fe20008100406 */
[----:B------:R-:W-:Y:S05]  /*1eb0*/  @P0 BRA `(.L_x_29) ;  /* 0x0000000000040947 */ /* 0x000fea0003800000 */
[----:B------:R-:W-:Y:S01]  /*1ec0*/  BPT.TRAP 0x1 ;  /* 0x000000040000795c */ /* 0x000fe20000300000 */
.L_x_29:
[----:B------:R-:W-:Y:S01]  /*1ed0*/  SHF.L.U32 R0, R173, 0x1f, RZ ;  /* 0x0000001fad007819 */ /* 0x000fe200000006ff */
[----:B------:R-:W-:Y:S01]  /*1ee0*/  UIADD3 UR38, UR44, UR38, URZ ;  /* 0x000000262c267290 */ /* 0x000fe2000fffe03f */
[----:B------:R-:W1:Y:S01]  /*1ef0*/  LDC R15, c[0x0][0x288] ;  /* 0x0000a200ff0f7b82 */ /* 0x000e620000000800 */
[----:B------:R-:W-:Y:S01]  /*1f00*/  UISETP.GE.U32.AND UP1, UPT, UR44, 0x5, UPT ;  /* 0x000000052c00788c */ /* 0x000fe2000bf26070 */
[----:B------:R-:W-:Y:S01]  /*1f10*/  IMAD.SHL.U32 R8, R156, 0x2, RZ ;  /* 0x000000029c087824 */ /* 0x000fe200078e00ff */
[----:B------:R-:W-:Y:S02]  /*1f20*/  UISETP.GT.U32.AND UP0, UPT, UR38, 0x4, UPT ;  /* 0x000000042600788c */ /* 0x000fe4000bf04070 */
[----:B------:R-:W-:Y:S02]  /*1f30*/  UIMAD.WIDE.U32 UR4, UR38, -0x33333333, URZ ;  /* 0xcccccccd260478a5 */ /* 0x000fe4000f8e003f */
[----:B------:R-:W-:Y:S01]  /*1f40*/  UISETP.LT.U32.AND UP0, UPT, UR44, 0x5, UP0 ;  /* 0x000000052c00788c */ /* 0x000fe20008701070 */
[----:B------:R-:W2:Y:S01]  /*1f50*/  SYNCS.PHASECHK.TRANS64.TRYWAIT P0, [R157+UR42+0x10], R0 ;  /* 0x000010009d0075a7 */ /* 0x000ea2000800016a */
[----:B------:R-:W-:Y:S01]  /*1f60*/  USHF.R.U32.HI UR4, URZ, 0x2, UR5 ;  /* 0x000000023f047899 */ /* 0x000fe20008011605 */
[----:B------:R-:W-:Y:S01]  /*1f70*/  SHF.R.S32.HI R9, RZ, 0x1f, R8 ;  /* 0x0000001fff097819 */ /* 0x000fe20000011408 */
[----:B------:R-:W-:-:S02]  /*1f80*/  USEL UR6, URZ, 0x1, !UP0 ;  /* 0x000000013f067887 */ /* 0x000fc4000c000000 */
[----:B------:R-:W-:Y:S02]  /*1f90*/  UIMAD UR38, UR4, -0x5, UR38 ;  /* 0xfffffffb042678a4 */ /* 0x000fe4000f8e0226 */
[----:B------:R-:W-:-:S04]  /*1fa0*/  ULOP3.LUT UR39, UR39, UR6, URZ, 0x3c, !UPT ;  /* 0x0000000627277292 */ /* 0x000fc8000f8e3c3f */
[----:B------:R-:W-:Y:S01]  /*1fb0*/  @UP1 ULOP3.LUT UR39, UR39, 0x1, UR4, 0x78, !UPT ;  /* 0x0000000127271892 */ /* 0x000fe2000f8e7804 */
[----:B-12---:R-:W-:Y:S11]  /*1fc0*/  @!P0 BRA `(.L_x_31) ;  /* 0x0000009400508947 */ /* 0x006ff60003800000 */
.L_x_314:
[----:B------:R-:W-:Y:S01]  /*1fd0*/  IMAD.SHL.U32 R14, R19, 0x40, RZ ;  /* 0x00000040130e7824 */ /* 0x000fe200078e00ff */
[----:B------:R-:W-:Y:S01]  /*1fe0*/  ULDC UR6, c[0x0][0x284] ;  /* 0x0000a10000067ab9 */ /* 0x000fe20000000800 */
[----:B0-----:R-:W-:Y:S01]  /*1ff0*/  IMAD.SHL.U32 R12, R22, 0x100, RZ ;  /* 0x00000100160c7824 */ /* 0x001fe200078e00ff */
[----:B------:R-:W-:Y:S01]  /*2000*/  SHF.R.S32.HI R165, RZ, 0x1f, R2 ;  /* 0x0000001fffa57819 */ /* 0x000fe20000011402 */
[----:B------:R-:W-:Y:S01]  /*2010*/  ULDC.64 UR4, c[0x0][0x5d0] ;  /* 0x0001740000047ab9 */ /* 0x000fe20000000a00 */
[----:B------:R-:W-:Y:S01]  /*2020*/  ISETP.GE.AND P0, PT, R14, UR6, PT ;  /* 0x000000060e007c0c */ /* 0x000fe2000bf06270 */
[----:B------:R-:W-:Y:S01]  /*2030*/  IMAD.WIDE.U32 R4, R2, UR4, R8 ;  /* 0x0000000402047c25 */ /* 0x000fe2000f8e0008 */
[----:B------:R-:W-:Y:S02]  /*2040*/  SHF.R.S32.HI R13, RZ, 0x1f, R12 ;  /* 0x0000001fff0d7819 */ /* 0x000fe4000001140c */
[C---:B------:R-:W-:Y:S01]  /*2050*/  ISETP.GE.OR P0, PT, R12.reuse, R15, P0 ;  /* 0x0000000f0c00720c */ /* 0x040fe20000706670 */
[----:B------:R-:W-:Y:S01]  /*2060*/  IMAD R3, R165, UR4, RZ ;  /* 0x00000004a5037c24 */ /* 0x000fe2000f8e02ff */
[----:B------:R-:W-:-:S03]  /*2070*/  IADD3 R6, P1, R12, R4, RZ ;  /* 0x000000040c067210 */ /* 0x000fc60007f3e0ff */
[----:B------:R-:W-:-:S05]  /*2080*/  IMAD R3, R2, UR5, R3 ;  /* 0x0000000502037c24 */ /* 0x000fca000f8e0203 */
[----:B------:R-:W-:-:S03]  /*2090*/  IADD3.X R7, R13, R5, R3, P1, !PT ;  /* 0x000000050d077210 */ /* 0x000fc60000ffe403 */
[----:B------:R-:W-:Y:S05]  /*20a0*/  @P0 BRA `(.L_x_32) ;  /* 0x0000007c000c0947 */ /* 0x000fea0003800000 */
[----:B------:R-:W0:Y:S01]  /*20b0*/  LDC.64 R10, c[0x0][0x5c8] ;  /* 0x00017200ff0a7b82 */ /* 0x000e220000000a00 */
[----:B-----5:R-:W-:Y:S01]  /*20c0*/  FSETP.NEU.AND P0, PT, R152, RZ, PT ;  /* 0x000000ff9800720b */ /* 0x020fe20003f0d000 */
[----:B------:R-:W-:Y:S01]  /*20d0*/  IMAD R3, R156, -0x2, R15 ;  /* 0xfffffffe9c037824 */ /* 0x000fe200078e020f */
[----:B------:R-:W-:Y:S01]  /*20e0*/  BSSY B0, `(.L_x_32) ;  /* 0x00007bf000007945 */ /* 0x000fe20003800000 */
[----:B------:R-:W-:-:S04]  /*20f0*/  IMAD.WIDE R162, R19, 0x40, R154 ;  /* 0x0000004013a27825 */ /* 0x000fc800078e029a */
[----:B-1----:R-:W-:Y:S02]  /*2100*/  IMAD.IADD R0, R3, 0x1, -R12 ;  /* 0x0000000103007824 */ /* 0x002fe400078e0a0c */
[----:B------:R-:W-:-:S03]  /*2110*/  IMAD.IADD R3, R161, 0x1, -R14 ;  /* 0x00000001a1037824 */ /* 0x000fc600078e0a0e */
[----:B------:R-:W-:-:S04]  /*2120*/  ISETP.GT.AND P2, PT, R0, RZ, PT ;  /* 0x000000ff0000720c */ /* 0x000fc80003f44270 */
[----:B------:R-:W-:Y:S01]  /*2130*/  ISETP.GT.AND P1, PT, R3, RZ, P2 ;  /* 0x000000ff0300720c */ /* 0x000fe20001724270 */
[-C--:B0-----:R-:W-:Y:S02]  /*2140*/  IMAD R4, R163, R10.reuse, RZ ;  /* 0x0000000aa3047224 */ /* 0x081fe400078e02ff */
[----:B------:R-:W-:-:S04]  /*2150*/  IMAD.WIDE.U32 R6, R162, R10, R6 ;  /* 0x0000000aa2067225 */ /* 0x000fc800078e0006 */
[----:B------:R-:W-:-:S04]  /*2160*/  IMAD R5, R162, R11, R4 ;  /* 0x0000000ba2057224 */ /* 0x000fc800078e0204 */
[----:B------:R-:W-:Y:S01]  /*2170*/  IMAD.IADD R179, R7, 0x1, R5 ;  /* 0x0000000107b37824 */ /* 0x000fe200078e0205 */
[----:B------:R-:W-:Y:S06]  /*2180*/  @!P0 BRA `(.L_x_33) ;  /* 0x0000005400a08947 */ /* 0x000fec0003800000 */
[----:B------:R-:W0:Y:S01]  /*2190*/  LDC.64 R20, c[0x0][0x5b8] ;  /* 0x00016e00ff147b82 */ /* 0x000e220000000a00 */
[----:B------:R-:W-:-:S07]  /*21a0*/  ULDC.64 UR4, c[0x0][0x5c0] ;  /* 0x0001700000047ab9 */ /* 0x000fce0000000a00 */
[----:B------:R-:W1:Y:S08]  /*21b0*/  LDC.64 R166, c[0x0][0x5b0] ;  /* 0x00016c00ffa67b82 */ /* 0x000e700000000a00 */
[----:B------:R-:W2:Y:S01]  /*21c0*/  LDC.64 R14, c[0x0][0x5a8] ;  /* 0x00016a00ff0e7b82 */ /* 0x000ea20000000a00 */
[-C--:B0-----:R-:W-:Y:S02]  /*21d0*/  IMAD R7, R165, R20.reuse, RZ ;  /* 0x00000014a5077224 */ /* 0x081fe400078e02ff */
[----:B------:R-:W-:-:S04]  /*21e0*/  IMAD.WIDE.U32 R4, R2, R20, R8 ;  /* 0x0000001402047225 */ /* 0x000fc800078e0008 */
[----:B------:R-:W-:Y:S01]  /*21f0*/  IMAD R175, R2, R21, R7 ;  /* 0x0000001502af7224 */ /* 0x000fe200078e0207 */
[----:B------:R-:W-:Y:S01]  /*2200*/  IADD3 R164, P0, R12, R4, RZ ;  /* 0x000000040ca47210 */ /* 0x000fe20007f1e0ff */
[----:B-1----:R-:W-:-:S03]  /*2210*/  IMAD R4, R163, R166, RZ ;  /* 0x000000a6a3047224 */ /* 0x002fc600078e02ff */
[----:B------:R-:W-:Y:S01]  /*2220*/  IADD3.X R165, R13, R5, R175, P0, !PT ;  /* 0x000000050da57210 */ /* 0x000fe200007fe4af */
[C---:B------:R-:W-:Y:S02]  /*2230*/  IMAD R177, R162.reuse, R167, R4 ;  /* 0x000000a7a2b17224 */ /* 0x040fe400078e0204 */
[----:B------:R-:W-:-:S04]  /*2240*/  IMAD.WIDE.U32 R4, R162, R166, R164 ;  /* 0x000000a6a2047225 */ /* 0x000fc800078e00a4 */
[----:B------:R-:W-:Y:S01]  /*2250*/  IMAD.IADD R5, R5, 0x1, R177 ;  /* 0x0000000105057824 */ /* 0x000fe200078e02b1 */
[----:B--2---:R-:W-:-:S04]  /*2260*/  LEA R168, P0, R4, R14, 0x1 ;  /* 0x0000000e04a87211 */ /* 0x004fc800078008ff */
[----:B------:R-:W-:-:S05]  /*2270*/  LEA.HI.X R169, R4, R15, R5, 0x1, P0 ;  /* 0x0000000f04a97211 */ /* 0x000fca00000f0c05 */
[----:B------:R0:W2:Y:S01]  /*2280*/  @P1 LDG.E.LTC128B.U16 R19, desc[UR36][R168.64] ;  /* 0x00000024a8131981 */ /* 0x0000a2000c1e1520 */
[----:B------:R-:W-:Y:S01]  /*2290*/  IMAD.WIDE.U32 R4, R162, R166, R12 ;  /* 0x000000a6a2047225 */ /* 0x000fe200078e000c */
[----:B------:R-:W-:Y:S02]  /*22a0*/  BSSY B1, `(.L_x_34) ;  /* 0x0000014000017945 */ /* 0x000fe40003800000 */
[----:B------:R-:W-:-:S04]  /*22b0*/  IADD3 R170, P0, R8, R4, RZ ;  /* 0x0000000408aa7210 */ /* 0x000fc80007f1e0ff */
[----:B------:R-:W-:Y:S01]  /*22c0*/  IADD3.X R171, R9, R177, R5, P0, !PT ;  /* 0x000000b109ab7210 */ /* 0x000fe200007fe405 */
[----:B0-----:R-:W-:Y:S01]  /*22d0*/  IMAD.SHL.U32 R168, R166, 0x8, RZ ;  /* 0x00000008a6a87824 */ /* 0x001fe200078e00ff */
[----:B------:R-:W-:Y:S02]  /*22e0*/  LEA R4, P0, R6, UR4, 0x1 ;  /* 0x0000000406047c11 */ /* 0x000fe4000f8008ff */
[----:B------:R-:W-:Y:S01]  /*22f0*/  SHF.L.U64.HI R169, R166, 0x3, R167 ;  /* 0x00000003a6a97819 */ /* 0x000fe200000102a7 */
[----:B------:R-:W-:Y:S01]  /*2300*/  IMAD.WIDE.U32 R170, R2, R20, R170 ;  /* 0x0000001402aa7225 */ /* 0x000fe200078e00aa */
[----:B------:R-:W-:Y:S02]  /*2310*/  LEA.HI.X R5, R6, UR5, R179, 0x1, P0 ;  /* 0x0000000506057c11 */ /* 0x000fe400080f0cb3 */
[----:B------:R-:W-:Y:S02]  /*2320*/  ISETP.GT.AND P0, PT, R0, 0x1, PT ;  /* 0x000000010000780c */ /* 0x000fe40003f04270 */
[----:B------:R-:W-:-:S02]  /*2330*/  LEA R6, P4, R170, R14, 0x1 ;  /* 0x0000000eaa067211 */ /* 0x000fc400078808ff */
[----:B------:R-:W-:Y:S01]  /*2340*/  ISETP.GT.AND P3, PT, R3, RZ, P0 ;  /* 0x000000ff0300720c */ /* 0x000fe20000764270 */
[----:B--2---:R-:W-:-:S04]  /*2350*/  IMAD.U32 R7, R19, 0x10000, RZ ;  /* 0x0001000013077824 */ /* 0x004fc800078e00ff */
[----:B------:R-:W-:-:S04]  /*2360*/  FMUL R7, R7, R152 ;  /* 0x0000009807077220 */ /* 0x000fc80000400000 */
[----:B------:R-:W-:-:S05]  /*2370*/  FFMA R7, R24, R153, R7 ;  /* 0x0000009918077223 */ /* 0x000fca0000000007 */
[----:B------:R-:W-:Y:S01]  /*2380*/  F2FP.BF16.F32.PACK_AB R21, RZ, R7 ;  /* 0x00000007ff15723e */ /* 0x000fe200000010ff */
[----:B------:R-:W-:-:S04]  /*2390*/  IMAD.IADD R7, R175, 0x1, R171 ;  /* 0x00000001af077824 */ /* 0x000fc800078e02ab */
[----:B------:R0:W-:Y:S01]  /*23a0*/  @P1 STG.E.U16 desc[UR36][R4.64], R21 ;  /* 0x0000001504001986 */ /* 0x0001e2000c101524 */
[----:B------:R-:W-:Y:S01]  /*23b0*/  LEA.HI.X R7, R170, R15, R7, 0x1, P4 ;  /* 0x0000000faa077211 */ /* 0x000fe200020f0c07 */
[----:B------:R-:W-:Y:S06]  /*23c0*/  @!P3 BRA `(.L_x_35) ;  /* 0x000000000004b947 */ /* 0x000fec0003800000 */
[----:B------:R1:W5:Y:S02]  /*23d0*/  LDG.E.LTC128B.U16 R19, desc[UR36][R6.64+0x2] ;  /* 0x0000022406137981 */ /* 0x000364000c1e1520 */
.L_x_35:
[----:B------:R-:W-:Y:S05]  /*23e0*/  BSYNC B1 ;  /* 0x0000000000017941 */ /* 0x000fea0003800000 */
.L_x_34:
[----:B0----5:R-:W-:Y:S01]  /*23f0*/  IMAD.U32 R21, R19, 0x10000, RZ ;  /* 0x0001000013157824 */ /* 0x021fe200078e00ff */
[----:B------:R-:W-:Y:S01]  /*2400*/  ISETP.GT.AND P2, PT, R3, 0x8, P2 ;  /* 0x000000080300780c */ /* 0x000fe20001744270 */
[----:B------:R-:W-:-:S04]  /*2410*/  IMAD.WIDE.U32 R168, R162, R166, R168 ;  /* 0x000000a6a2a87225 */ /* 0x000fc800078e00a8 */
[----:B------:R-:W-:Y:S01]  /*2420*/  FMUL R22, R21, R152 ;  /* 0x0000009815167220 */ /* 0x000fe20000400000 */
[----:B------:R-:W-:Y:S01]  /*2430*/  IMAD.IADD R177, R177, 0x1, R169 ;  /* 0x00000001b1b17824 */ /* 0x000fe200078e02a9 */
[----:B------:R-:W-:Y:S02]  /*2440*/  IADD3 R21, P1, R164, R168, RZ ;  /* 0x000000a8a4157210 */ /* 0x000fe40007f3e0ff */
[----:B------:R-:W-:-:S03]  /*2450*/  FFMA R22, R25, R153, R22 ;  /* 0x0000009919167223 */ /* 0x000fc60000000016 */
[----:B------:R-:W-:Y:S01]  /*2460*/  IMAD.X R164, R177, 0x1, R165, P1 ;  /* 0x00000001b1a47824 */ /* 0x000fe200008e06a5 */
[C---:B------:R-:W-:Y:S02]  /*2470*/  LEA R24, P1, R21.reuse, R14, 0x1 ;  /* 0x0000000e15187211 */ /* 0x040fe400078208ff */
[----:B------:R-:W-:Y:S02]  /*2480*/  F2FP.BF16.F32.PACK_AB R22, RZ, R22 ;  /* 0x00000016ff16723e */ /* 0x000fe400000010ff */
[----:B------:R-:W-:Y:S02]  /*2490*/  LEA.HI.X R25, R21, R15, R164, 0x1, P1 ;  /* 0x0000000f15197211 */ /* 0x000fe400008f0ca4 */
[----:B------:R-:W-:Y:S02]  /*24a0*/  PRMT R21, R22, 0x7610, R21 ;  /* 0x0000761016157816 */ /* 0x000fe40000000015 */
[----:B------:R-:W-:-:S03]  /*24b0*/  PRMT R22, R19, 0x7610, R22 ;  /* 0x0000761013167816 */ /* 0x000fc60000000016 */
[----:B------:R0:W-:Y:S04]  /*24c0*/  @P3 STG.E.U16 desc[UR36][R4.64+0x2], R21 ;  /* 0x0000021504003986 */ /* 0x0001e8000c101524 */
[----:B------:R-:W2:Y:S01]  /*24d0*/  @P2 LDG.E.LTC128B.U16 R22, desc[UR36][R24.64] ;  /* 0x0000002418162981 */ /* 0x000ea2000c1e1520 */
[----:B------:R-:W-:Y:S01]  /*24e0*/  IADD3 R8, P1, P3, R8, R168, R12 ;  /* 0x000000a808087210 */ /* 0x000fe20007b3e00c */
[----:B------:R-:W-:Y:S01]  /*24f0*/  BSSY B1, `(.L_x_36) ;  /* 0x0000011000017945 */ /* 0x000fe20003800000 */
[C---:B------:R-:W-:Y:S02]  /*2500*/  SHF.L.U64.HI R11, R10.reuse, 0x4, R11 ;  /* 0x000000040a0b7819 */ /* 0x040fe4000001020b */
[----:B------:R-:W-:Y:S02]  /*2510*/  IADD3.X R9, R9, R177, R13, P1, P3 ;  /* 0x000000b109097210 */ /* 0x000fe40000fe640d */
[----:B------:R-:W-:-:S02]  /*2520*/  LEA R10, P1, R10, R4, 0x4 ;  /* 0x000000040a0a7211 */ /* 0x000fc400078220ff */
[----:B------:R-:W-:Y:S01]  /*2530*/  ISETP.GT.AND P0, PT, R3, 0x8, P0 ;  /* 0x000000080300780c */ /* 0x000fe20000704270 */
[----:B0-----:R-:W-:-:S04]  /*2540*/  IMAD.WIDE.U32 R20, R2, R20, R8 ;  /* 0x0000001402147225 */ /* 0x001fc800078e0008 */
[----:B------:R-:W-:Y:S01]  /*2550*/  IMAD.X R11, R11, 0x1, R5, P1 ;  /* 0x000000010b0b7824 */ /* 0x000fe200008e0605 */
[----:B------:R-:W-:Y:S01]  /*2560*/  LEA R8, P3, R20, R14, 0x1 ;  /* 0x0000000e14087211 */ /* 0x000fe200078608ff */
[----:B------:R-:W-:-:S05]  /*2570*/  IMAD.IADD R2, R175, 0x1, R21 ;  /* 0x00000001af027824 */ /* 0x000fca00078e0215 */
[----:B------:R-:W-:Y:S01]  /*2580*/  LEA.HI.X R9, R20, R15, R2, 0x1, P3 ;  /* 0x0000000f14097211 */ /* 0x000fe200018f0c02 */
[----:B--2---:R-:W-:-:S04]  /*2590*/  IMAD.U32 R19, R22, 0x10000, RZ ;  /* 0x0001000016137824 */ /* 0x004fc800078e00ff */
[----:B------:R-:W-:-:S04]  /*25a0*/  FMUL R19, R19, R152 ;  /* 0x0000009813137220 */ /* 0x000fc80000400000 */
[----:B------:R-:W-:-:S05]  /*25b0*/  FFMA R19, R26, R153, R19 ;  /* 0x000000991a137223 */ /* 0x000fca0000000013 */
[----:B------:R-:W-:-:S05]  /*25c0*/  F2FP.BF16.F32.PACK_AB R19, RZ, R19 ;  /* 0x00000013ff13723e */ /* 0x000fca00000010ff */
[----:B------:R0:W-:Y:S01]  /*25d0*/  @P2 STG.E.U16 desc[UR36][R10.64], R19 ;  /* 0x000000130a002986 */ /* 0x0001e2000c101524 */
[----:B------:R-:W-:Y:S05]  /*25e0*/  @!P0 BRA `(.L_x_37) ;  /* 0x0000000000048947 */ /* 0x000fea0003800000 */
[----:B------:R2:W5:Y:S02]  /*25f0*/  LDG.E.LTC128B.U16 R22, desc[UR36][R8.64+0x2] ;  /* 0x0000022408167981 */ /* 0x000564000c1e1520 */
.L_x_37:
[----:B------:R-:W-:Y:S05]  /*2600*/  BSYNC B1 ;  /* 0x0000000000017941 */ /* 0x000fea0003800000 */
.L_x_36:
[----:B-----5:R-:W-:Y:S01]  /*2610*/  IMAD.U32 R13, R22, 0x10000, RZ ;  /* 0x00010000160d7824 */ /* 0x020fe200078e00ff */
[----:B------:R-:W-:Y:S01]  /*2620*/  ISETP.GT.AND P1, PT, R0, 0x8, PT ;  /* 0x000000080000780c */ /* 0x000fe20003f24270 */
[----:B------:R-:W-:Y:S02]  /*2630*/  BSSY B1, `(.L_x_38) ;  /* 0x0000008000017945 */ /* 0x000fe40003800000 */
[----:B------:R-:W-:Y:S01]  /*2640*/  FMUL R2, R13, R152 ;  /* 0x000000980d027220 */ /* 0x000fe20000400000 */
[----:B------:R-:W-:-:S03]  /*2650*/  ISETP.GT.AND P2, PT, R3, RZ, P1 ;  /* 0x000000ff0300720c */ /* 0x000fc60000f44270 */
[----:B------:R-:W-:-:S05]  /*2660*/  FFMA R2, R27, R153, R2 ;  /* 0x000000991b027223 */ /* 0x000fca0000000002 */
[----:B------:R-:W-:-:S05]  /*2670*/  F2FP.BF16.F32.PACK_AB R2, RZ, R2 ;  /* 0x00000002ff02723e */ /* 0x000fca00000010ff */
[----:B------:R3:W-:Y:S01]  /*2680*/  @P0 STG.E.U16 desc[UR36][R10.64+0x2], R2 ;  /* 0x000002020a000986 */ /* 0x0007e2000c101524 */
[----:B------:R-:W-:Y:S05]  /*2690*/  @!P2 BRA `(.L_x_39) ;  /* 0x000000000004a947 */ /* 0x000fea0003800000 */
[----:B------:R4:W5:Y:S02]  /*26a0*/  LDG.E.LTC128B.U16 R22, desc[UR36][R6.64+0x10] ;  /* 0x0000102406167981 */ /* 0x000964000c1e1520 */
.L_x_39:
[----:B------:R-:W-:Y:S05]  /*26b0*/  BSYNC B1 ;  /* 0x0000000000017941 */ /* 0x000fea0003800000 */
.L_x_38:
        /* <DEDUP_REMOVED lines=10> */
.L_x_41:
[----:B------:R-:W-:Y:S05]  /*2760*/  BSYNC B1 ;  /* 0x0000000000017941 */ /* 0x000fea0003800000 */
.L_x_40:
[----:B0----5:R-:W-:Y:S01]  /*2770*/  IMAD.U32 R13, R22, 0x10000, RZ ;  /* 0x00010000160d7824 */ /* 0x021fe200078e00ff */
[----:B------:R-:W-:Y:S01]  /*2780*/  ISETP.GT.AND P1, PT, R3, 0x8, P1 ;  /* 0x000000080300780c */ /* 0x000fe20000f24270 */
[----:B------:R-:W-:Y:S02]  /*2790*/  BSSY B1, `(.L_x_42) ;  /* 0x0000007000017945 */ /* 0x000fe40003800000 */
[----:B---3--:R-:W-:-:S04]  /*27a0*/  FMUL R2, R13, R152 ;  /* 0x000000980d027220 */ /* 0x008fc80000400000 */
[----:B------:R-:W-:-:S05]  /*27b0*/  FFMA R2, R29, R153, R2 ;  /* 0x000000991d027223 */ /* 0x000fca0000000002 */
[----:B------:R-:W-:-:S05]  /*27c0*/  F2FP.BF16.F32.PACK_AB R2, RZ, R2 ;  /* 0x00000002ff02723e */ /* 0x000fca00000010ff */
[----:B------:R0:W-:Y:S01]  /*27d0*/  @P3 STG.E.U16 desc[UR36][R4.64+0x12], R2 ;  /* 0x0000120204003986 */ /* 0x0001e2000c101524 */
[----:B------:R-:W-:Y:S05]  /*27e0*/  @!P1 BRA `(.L_x_43) ;  /* 0x0000000000049947 */ /* 0x000fea0003800000 */
[----:B------:R3:W5:Y:S02]  /*27f0*/  LDG.E.LTC128B.U16 R22, desc[UR36][R8.64+0x10] ;  /* 0x0000102408167981 */ /* 0x000764000c1e1520 */
.L_x_43:
[----:B------:R-:W-:Y:S05]  /*2800*/  BSYNC B1 ;  /* 0x0000000000017941 */ /* 0x000fea0003800000 */
.L_x_42:
[----:B-----5:R-:W-:Y:S01]  /*2810*/  IMAD.U32 R13, R22, 0x10000, RZ ;  /* 0x00010000160d7824 */ /* 0x020fe200078e00ff */
[----:B------:R-:W-:Y:S01]  /*2820*/  ISETP.GT.AND P0, PT, R3, 0x8, P0 ;  /* 0x000000080300780c */ /* 0x000fe20000704270 */
[----:B------:R-:W-:Y:S02]  /*2830*/  BSSY B1, `(.L_x_44) ;  /* 0x0000007000017945 */ /* 0x000fe40003800000 */
[----:B------:R-:W-:-:S04]  /*2840*/  FMUL R13, R13, R152 ;  /* 0x000000980d0d7220 */ /* 0x000fc80000400000 */
[----:B------:R-:W-:-:S05]  /*2850*/  FFMA R13, R30, R153, R13 ;  /* 0x000000991e0d7223 */ /* 0x000fca000000000d */
[----:B------:R-:W-:-:S05]  /*2860*/  F2FP.BF16.F32.PACK_AB R13, RZ, R13 ;  /* 0x0000000dff0d723e */ /* 0x000fca00000010ff */
[----:B------:R0:W-:Y:S01]  /*2870*/  @P1 STG.E.U16 desc[UR36][R10.64+0x10], R13 ;  /* 0x0000100d0a001986 */ /* 0x0001e2000c101524 */
[----:B------:R-:W-:Y:S05]  /*2880*/  @!P0 BRA `(.L_x_45) ;  /* 0x0000000000048947 */ /* 0x000fea0003800000 */
[----:B------:R0:W5:Y:S02]  /*2890*/  LDG.E.LTC128B.U16 R22, desc[UR36][R8.64+0x12] ;  /* 0x0000122408167981 */ /* 0x000164000c1e1520 */
.L_x_45:
[----:B------:R-:W-:Y:S05]  /*28a0*/  BSYNC B1 ;  /* 0x0000000000017941 */ /* 0x000fea0003800000 */
.L_x_44:
[----:B0----5:R-:W-:Y:S01]  /*28b0*/  IMAD.U32 R13, R22, 0x10000, RZ ;  /* 0x00010000160d7824 */ /* 0x021fe200078e00ff */
        /* <DEDUP_REMOVED lines=9> */
.L_x_47:
[----:B------:R-:W-:Y:S05]  /*2950*/  BSYNC B1 ;  /* 0x0000000000017941 */ /* 0x000fea0003800000 */
.L_x_46:
        /* <DEDUP_REMOVED lines=10> */
.L_x_49:
[----:B------:R-:W-:Y:S05]  /*2a00*/  BSYNC B1 ;  /* 0x0000000000017941 */ /* 0x000fea0003800000 */
.L_x_48:
[----:B0----5:R-:W-:Y:S01]  /*2a10*/  IMAD.U32 R13, R22, 0x10000, RZ ;  /* 0x00010000160d7824 */ /* 0x021fe200078e00ff */
        /* <DEDUP_REMOVED lines=8> */
.L_x_51:
[----:B------:R-:W-:Y:S05]  /*2aa0*/  BSYNC B1 ;  /* 0x0000000000017941 */ /* 0x000fea0003800000 */
.L_x_50:
        /* <DEDUP_REMOVED lines=9> */
.L_x_53:
[----:B------:R-:W-:Y:S05]  /*2b40*/  BSYNC B1 ;  /* 0x0000000000017941 */ /* 0x000fea0003800000 */
.L_x_52:
        /* <DEDUP_REMOVED lines=10> */
.L_x_55:
[----:B------:R-:W-:Y:S05]  /*2bf0*/  BSYNC B1 ;  /* 0x0000000000017941 */ /* 0x000fea0003800000 */
.L_x_54:
        /* <DEDUP_REMOVED lines=10> */
.L_x_57:
[----:B------:R-:W-:Y:S05]  /*2ca0*/  BSYNC B1 ;  /* 0x0000000000017941 */ /* 0x000fea0003800000 */
.L_x_56:
        /* <DEDUP_REMOVED lines=9> */
.L_x_59:
[----:B------:R-:W-:Y:S05]  /*2d40*/  BSYNC B1 ;  /* 0x0000000000017941 */ /* 0x000fea0003800000 */
.L_x_58:
        /* <DEDUP_REMOVED lines=9> */
.L_x_61:
[----:B------:R-:W-:Y:S05]  /*2de0*/  BSYNC B1 ;  /* 0x0000000000017941 */ /* 0x000fea0003800000 */
.L_x_60:
        /* <DEDUP_REMOVED lines=10> */
.L_x_63:
[----:B------:R-:W-:Y:S05]  /*2e90*/  BSYNC B1 ;  /* 0x0000000000017941 */ /* 0x000fea0003800000 */
.L_x_62:
        /* <DEDUP_REMOVED lines=10> */
.L_x_65:
[----:B------:R-:W-:Y:S05]  /*2f40*/  BSYNC B1 ;  /* 0x0000000000017941 */ /* 0x000fea0003800000 */
.L_x_64:
        /* <DEDUP_REMOVED lines=9> */
.L_x_67:
[----:B------:R-:W-:Y:S05]  /*2fe0*/  BSYNC B1 ;  /* 0x0000000000017941 */ /* 0x000fea0003800000 */
.L_x_66:
        /* <DEDUP_REMOVED lines=9> */
.L_x_69:
[----:B------:R-:W-:Y:S05]  /*3080*/  BSYNC B1 ;  /* 0x0000000000017941 */ /* 0x000fea0003800000 */
.L_x_68:
        /* <DEDUP_REMOVED lines=10> */
.L_x_71:
[----:B------:R-:W-:Y:S05]  /*3130*/  BSYNC B1 ;  /* 0x0000000000017941 */ /* 0x000fea0003800000 */
.L_x_70:
        /* <DEDUP_REMOVED lines=10> */
.L_x_73:
[----:B------:R-:W-:Y:S05]  /*31e0*/  BSYNC B1 ;  /* 0x0000000000017941 */ /* 0x000fea0003800000 */
.L_x_72:
        /* <DEDUP_REMOVED lines=9> */
.L_x_75:
[----:B------:R-:W-:Y:S05]  /*3280*/  BSYNC B1 ;  /* 0x0000000000017941 */ /* 0x000fea0003800000 */
.L_x_74:
        /* <DEDUP_REMOVED lines=9> */
.L_x_77:
[----:B------:R-:W-:Y:S05]  /*3320*/  BSYNC B1 ;  /* 0x0000000000017941 */ /* 0x000fea0003800000 */
.L_x_76:
        /* <DEDUP_REMOVED lines=10> */
.L_x_79:
[----:B------:R-:W-:Y:S05]  /*33d0*/  BSYNC B1 ;  /* 0x0000000000017941 */ /* 0x000fea0003800000 */
.L_x_78:
        /* <DEDUP_REMOVED lines=10> */
.L_x_81:
[----:B------:R-:W-:Y:S05]  /*3480*/  BSYNC B1 ;  /* 0x0000000000017941 */ /* 0x000fea0003800000 */
.L_x_80:
        /* <DEDUP_REMOVED lines=9> */
.L_x_83:
[----:B------:R-:W-:Y:S05]  /*3520*/  BSYNC B1 ;  /* 0x0000000000017941 */ /* 0x000fea0003800000 */
.L_x_82:
        /* <DEDUP_REMOVED lines=9> */
.L_x_85:
[----:B------:R-:W-:Y:S05]  /*35c0*/  BSYNC B1 ;  /* 0x0000000000017941 */ /* 0x000fea0003800000 */
.L_x_84:
        /* <DEDUP_REMOVED lines=10> */
.L_x_87:
[----:B------:R-:W-:Y:S05]  /*3670*/  BSYNC B1 ;  /* 0x0000000000017941 */ /* 0x000fea0003800000 */
.L_x_86:
        /* <DEDUP_REMOVED lines=10> */
.L_x_89:
[----:B------:R-:W-:Y:S05]  /*3720*/  BSYNC B1 ;  /* 0x0000000000017941 */ /* 0x000fea0003800000 */
.L_x_88:
        /* <DEDUP_REMOVED lines=9> */
.L_x_91:
[----:B------:R-:W-:Y:S05]  /*37c0*/  BSYNC B1 ;  /* 0x0000000000017941 */ /* 0x000fea0003800000 */
.L_x_90:
        /* <DEDUP_REMOVED lines=9> */
.L_x_93:
[----:B------:R-:W-:Y:S05]  /*3860*/  BSYNC B1 ;  /* 0x0000000000017941 */ /* 0x000fea0003800000 */
.L_x_92:
        /* <DEDUP_REMOVED lines=10> */
.L_x_95:
[----:B------:R-:W-:Y:S05]  /*3910*/  BSYNC B1 ;  /* 0x0000000000017941 */ /* 0x000fea0003800000 */
.L_x_94:
        /* <DEDUP_REMOVED lines=10> */
.L_x_97:
[----:B------:R-:W-:Y:S05]  /*39c0*/  BSYNC B1 ;  /* 0x0000000000017941 */ /* 0x000fea0003800000 */
.L_x_96:
        /* <DEDUP_REMOVED lines=9> */
.L_x_99:
[----:B------:R-:W-:Y:S05]  /*3a60*/  BSYNC B1 ;  /* 0x0000000000017941 */ /* 0x000fea0003800000 */
.L_x_98:
        /* <DEDUP_REMOVED lines=9> */
.L_x_101:
[----:B------:R-:W-:Y:S05]  /*3b00*/  BSYNC B1 ;  /* 0x0000000000017941 */ /* 0x000fea0003800000 */
.L_x_100:
        /* <DEDUP_REMOVED lines=10> */
.L_x_103:
[----:B------:R-:W-:Y:S05]  /*3bb0*/  BSYNC B1 ;  /* 0x0000000000017941 */ /* 0x000fea0003800000 */
.L_x_102:
        /* <DEDUP_REMOVED lines=10> */
.L_x_105:
[----:B------:R-:W-:Y:S05]  /*3c60*/  BSYNC B1 ;  /* 0x0000000000017941 */ /* 0x000fea0003800000 */
.L_x_104:
        /* <DEDUP_REMOVED lines=9> */
.L_x_107:
[----:B------:R-:W-:Y:S05]  /*3d00*/  BSYNC B1 ;  /* 0x0000000000017941 */ /* 0x000fea0003800000 */
.L_x_106:
        /* <DEDUP_REMOVED lines=9> */
.L_x_109:
[----:B------:R-:W-:Y:S05]  /*3da0*/  BSYNC B1 ;  /* 0x0000000000017941 */ /* 0x000fea0003800000 */
.L_x_108:
        /* <DEDUP_REMOVED lines=10> */
.L_x_111:
[----:B------:R-:W-:Y:S05]  /*3e50*/  BSYNC B1 ;  /* 0x0000000000017941 */ /* 0x000fea0003800000 */
.L_x_110:
        /* <DEDUP_REMOVED lines=10> */
.L_x_113:
[----:B------:R-:W-:Y:S05]  /*3f00*/  BSYNC B1 ;  /* 0x0000000000017941 */ /* 0x000fea0003800000 */
.L_x_112:
        /* <DEDUP_REMOVED lines=9> */
.L_x_115:
[----:B------:R-:W-:Y:S05]  /*3fa0*/  BSYNC B1 ;  /* 0x0000000000017941 */ /* 0x000fea0003800000 */
.L_x_114:
        /* <DEDUP_REMOVED lines=9> */
.L_x_117:
[----:B------:R-:W-:Y:S05]  /*4040*/  BSYNC B1 ;  /* 0x0000000000017941 */ /* 0x000fea0003800000 */
.L_x_116:
        /* <DEDUP_REMOVED lines=10> */
.L_x_119:
[----:B------:R-:W-:Y:S05]  /*40f0*/  BSYNC B1 ;  /* 0x0000000000017941 */ /* 0x000fea0003800000 */
.L_x_118:
        /* <DEDUP_REMOVED lines=10> */
.L_x_121:
[----:B------:R-:W-:Y:S05]  /*41a0*/  BSYNC B1 ;  /* 0x0000000000017941 */ /* 0x000fea0003800000 */
.L_x_120:
        /* <DEDUP_REMOVED lines=9> */
.L_x_123:
[----:B------:R-:W-:Y:S05]  /*4240*/  BSYNC B1 ;  /* 0x0000000000017941 */ /* 0x000fea0003800000 */
.L_x_122:
        /* <DEDUP_REMOVED lines=9> */
.L_x_125:
[----:B------:R-:W-:Y:S05]  /*42e0*/  BSYNC B1 ;  /* 0x0000000000017941 */ /* 0x000fea0003800000 */
.L_x_124:
        /* <DEDUP_REMOVED lines=10> */
.L_x_127:
[----:B------:R-:W-:Y:S05]  /*4390*/  BSYNC B1 ;  /* 0x0000000000017941 */ /* 0x000fea0003800000 */
.L_x_126:
        /* <DEDUP_REMOVED lines=10> */
.L_x_129:
[----:B------:R-:W-:Y:S05]  /*4440*/  BSYNC B1 ;  /* 0x0000000000017941 */ /* 0x000fea0003800000 */
.L_x_128:
        /* <DEDUP_REMOVED lines=9> */
.L_x_131:
[----:B------:R-:W-:Y:S05]  /*44e0*/  BSYNC B1 ;  /* 0x0000000000017941 */ /* 0x000fea0003800000 */
.L_x_130:
        /* <DEDUP_REMOVED lines=9> */
.L_x_133:
[----:B------:R-:W-:Y:S05]  /*4580*/  BSYNC B1 ;  /* 0x0000000000017941 */ /* 0x000fea0003800000 */
.L_x_132:
        /* <DEDUP_REMOVED lines=10> */
.L_x_135:
[----:B------:R-:W-:Y:S05]  /*4630*/  BSYNC B1 ;  /* 0x0000000000017941 */ /* 0x000fea0003800000 */
.L_x_134:
        /* <DEDUP_REMOVED lines=10> */
.L_x_137:
[----:B------:R-:W-:Y:S05]  /*46e0*/  BSYNC B1 ;  /* 0x0000000000017941 */ /* 0x000fea0003800000 */
.L_x_136:
        /* <DEDUP_REMOVED lines=9> */
.L_x_139:
[----:B------:R-:W-:Y:S05]  /*4780*/  BSYNC B1 ;  /* 0x0000000000017941 */ /* 0x000fea0003800000 */
.L_x_138:
        /* <DEDUP_REMOVED lines=9> */
.L_x_141:
[----:B------:R-:W-:Y:S05]  /*4820*/  BSYNC B1 ;  /* 0x0000000000017941 */ /* 0x000fea0003800000 */
.L_x_140:
        /* <DEDUP_REMOVED lines=10> */
.L_x_143:
[----:B------:R-:W-:Y:S05]  /*48d0*/  BSYNC B1 ;  /* 0x0000000000017941 */ /* 0x000fea0003800000 */
.L_x_142:
        /* <DEDUP_REMOVED lines=10> */
.L_x_145:
[----:B------:R-:W-:Y:S05]  /*4980*/  BSYNC B1 ;  /* 0x0000000000017941 */ /* 0x000fea0003800000 */
.L_x_144:
        /* <DEDUP_REMOVED lines=9> */
.L_x_147:
[----:B------:R-:W-:Y:S05]  /*4a20*/  BSYNC B1 ;  /* 0x0000000000017941 */ /* 0x000fea0003800000 */
.L_x_146:
        /* <DEDUP_REMOVED lines=9> */
.L_x_149:
[----:B------:R-:W-:Y:S05]  /*4ac0*/  BSYNC B1 ;  /* 0x0000000000017941 */ /* 0x000fea0003800000 */
.L_x_148:
        /* <DEDUP_REMOVED lines=10> */
.L_x_151:
[----:B------:R-:W-:Y:S05]  /*4b70*/  BSYNC B1 ;  /* 0x0000000000017941 */ /* 0x000fea0003800000 */
.L_x_150:
        /* <DEDUP_REMOVED lines=10> */
.L_x_153:
[----:B------:R-:W-:Y:S05]  /*4c20*/  BSYNC B1 ;  /* 0x0000000000017941 */ /* 0x000fea0003800000 */
.L_x_152:
        /* <DEDUP_REMOVED lines=9> */
.L_x_155:
[----:B------:R-:W-:Y:S05]  /*4cc0*/  BSYNC B1 ;  /* 0x0000000000017941 */ /* 0x000fea0003800000 */
.L_x_154:
        /* <DEDUP_REMOVED lines=9> */
.L_x_157:
[----:B------:R-:W-:Y:S05]  /*4d60*/  BSYNC B1 ;  /* 0x0000000000017941 */ /* 0x000fea0003800000 */
.L_x_156:
        /* <DEDUP_REMOVED lines=10> */
.L_x_159:
[----:B------:R-:W-:Y:S05]  /*4e10*/  BSYNC B1 ;  /* 0x0000000000017941 */ /* 0x000fea0003800000 */
.L_x_158:
        /* <DEDUP_REMOVED lines=10> */
.L_x_161:
[----:B------:R-:W-:Y:S05]  /*4ec0*/  BSYNC B1 ;  /* 0x0000000000017941 */ /* 0x000fea0003800000 */
.L_x_160:
        /* <DEDUP_REMOVED lines=9> */
.L_x_163:
[----:B------:R-:W-:Y:S05]  /*4f60*/  BSYNC B1 ;  /* 0x0000000000017941 */ /* 0x000fea0003800000 */
.L_x_162:
        /* <DEDUP_REMOVED lines=9> */
.L_x_165:
[----:B------:R-:W-:Y:S05]  /*5000*/  BSYNC B1 ;  /* 0x0000000000017941 */ /* 0x000fea0003800000 */
.L_x_164:
        /* <DEDUP_REMOVED lines=10> */
.L_x_167:
[----:B------:R-:W-:Y:S05]  /*50b0*/  BSYNC B1 ;  /* 0x0000000000017941 */ /* 0x000fea0003800000 */
.L_x_166:
        /* <DEDUP_REMOVED lines=10> */
.L_x_169:
[----:B------:R-:W-:Y:S05]  /*5160*/  BSYNC B1 ;  /* 0x0000000000017941 */ /* 0x000fea0003800000 */
.L_x_168:
        /* <DEDUP_REMOVED lines=9> */
.L_x_171:
[----:B------:R-:W-:Y:S05]  /*5200*/  BSYNC B1 ;  /* 0x0000000000017941 */ /* 0x000fea0003800000 */
.L_x_170:
        /* <DEDUP_REMOVED lines=9> */
.L_x_173:
[----:B------:R-:W-:Y:S05]  /*52a0*/  BSYNC B1 ;  /* 0x0000000000017941 */ /* 0x000fea0003800000 */
.L_x_172:
        /* <DEDUP_REMOVED lines=10> */
.L_x_175:
[----:B------:R-:W-:Y:S05]  /*5350*/  BSYNC B1 ;  /* 0x0000000000017941 */ /* 0x000fea0003800000 */
.L_x_174:
        /* <DEDUP_REMOVED lines=10> */
.L_x_177:
[----:B------:R-:W-:Y:S05]  /*5400*/  BSYNC B1 ;  /* 0x0000000000017941 */ /* 0x000fea0003800000 */
.L_x_176:
        /* <DEDUP_REMOVED lines=9> */
.L_x_179:
[----:B------:R-:W-:Y:S05]  /*54a0*/  BSYNC B1 ;  /* 0x0000000000017941 */ /* 0x000fea0003800000 */
.L_x_178:
        /* <DEDUP_REMOVED lines=9> */
.L_x_181:
[----:B------:R-:W-:Y:S05]  /*5540*/  BSYNC B1 ;  /* 0x0000000000017941 */ /* 0x000fea0003800000 */
.L_x_180:
        /* <DEDUP_REMOVED lines=10> */
.L_x_183:
[----:B------:R-:W-:Y:S05]  /*55f0*/  BSYNC B1 ;  /* 0x0000000000017941 */ /* 0x000fea0003800000 */
.L_x_182:
        /* <DEDUP_REMOVED lines=10> */
.L_x_185:
[----:B------:R-:W-:Y:S05]  /*56a0*/  BSYNC B1 ;  /* 0x0000000000017941 */ /* 0x000fea0003800000 */
.L_x_184:
        /* <DEDUP_REMOVED lines=9> */
.L_x_187:
[----:B------:R-:W-:Y:S05]  /*5740*/  BSYNC B1 ;  /* 0x0000000000017941 */ /* 0x000fea0003800000 */
.L_x_186:
        /* <DEDUP_REMOVED lines=9> */
.L_x_189:
[----:B------:R-:W-:Y:S05]  /*57e0*/  BSYNC B1 ;  /* 0x0000000000017941 */ /* 0x000fea0003800000 */
.L_x_188:
        /* <DEDUP_REMOVED lines=10> */
.L_x_191:
[----:B------:R-:W-:Y:S05]  /*5890*/  BSYNC B1 ;  /* 0x0000000000017941 */ /* 0x000fea0003800000 */
.L_x_190:
        /* <DEDUP_REMOVED lines=10> */
.L_x_193:
[----:B------:R-:W-:Y:S05]  /*5940*/  BSYNC B1 ;  /* 0x0000000000017941 */ /* 0x000fea0003800000 */
.L_x_192:
        /* <DEDUP_REMOVED lines=9> */
.L_x_195:
[----:B------:R-:W-:Y:S05]  /*59e0*/  BSYNC B1 ;  /* 0x0000000000017941 */ /* 0x000fea0003800000 */
.L_x_194:
        /* <DEDUP_REMOVED lines=9> */
.L_x_197:
[----:B------:R-:W-:Y:S05]  /*5a80*/  BSYNC B1 ;  /* 0x0000000000017941 */ /* 0x000fea0003800000 */
.L_x_196:
        /* <DEDUP_REMOVED lines=10> */
.L_x_199:
[----:B------:R-:W-:Y:S05]  /*5b30*/  BSYNC B1 ;  /* 0x0000000000017941 */ /* 0x000fea0003800000 */
.L_x_198:
        /* <DEDUP_REMOVED lines=10> */
.L_x_201:
[----:B------:R-:W-:Y:S05]  /*5be0*/  BSYNC B1 ;  /* 0x0000000000017941 */ /* 0x000fea0003800000 */
.L_x_200:
        /* <DEDUP_REMOVED lines=9> */
.L_x_203:
[----:B------:R-:W-:Y:S05]  /*5c80*/  BSYNC B1 ;  /* 0x0000000000017941 */ /* 0x000fea0003800000 */
.L_x_202:
        /* <DEDUP_REMOVED lines=9> */
.L_x_205:
[----:B------:R-:W-:Y:S05]  /*5d20*/  BSYNC B1 ;  /* 0x0000000000017941 */ /* 0x000fea0003800000 */
.L_x_204:
        /* <DEDUP_REMOVED lines=10> */
.L_x_207:
[----:B------:R-:W-:Y:S05]  /*5dd0*/  BSYNC B1 ;  /* 0x0000000000017941 */ /* 0x000fea0003800000 */
.L_x_206:
        /* <DEDUP_REMOVED lines=10> */
.L_x_209:
[----:B------:R-:W-:Y:S05]  /*5e80*/  BSYNC B1 ;  /* 0x0000000000017941 */ /* 0x000fea0003800000 */
.L_x_208:
        /* <DEDUP_REMOVED lines=9> */
.L_x_211:
[----:B------:R-:W-:Y:S05]  /*5f20*/  BSYNC B1 ;  /* 0x0000000000017941 */ /* 0x000fea0003800000 */
.L_x_210:
        /* <DEDUP_REMOVED lines=9> */
.L_x_213:
[----:B------:R-:W-:Y:S05]  /*5fc0*/  BSYNC B1 ;  /* 0x0000000000017941 */ /* 0x000fea0003800000 */
.L_x_212:
        /* <DEDUP_REMOVED lines=10> */
.L_x_215:
[----:B------:R-:W-:Y:S05]  /*6070*/  BSYNC B1 ;  /* 0x0000000000017941 */ /* 0x000fea0003800000 */
.L_x_214:
        /* <DEDUP_REMOVED lines=10> */
.L_x_217:
[----:B------:R-:W-:Y:S05]  /*6120*/  BSYNC B1 ;  /* 0x0000000000017941 */ /* 0x000fea0003800000 */
.L_x_216:
        /* <DEDUP_REMOVED lines=9> */
.L_x_219:
[----:B------:R-:W-:Y:S05]  /*61c0*/  BSYNC B1 ;  /* 0x0000000000017941 */ /* 0x000fea0003800000 */
.L_x_218:
        /* <DEDUP_REMOVED lines=9> */
.L_x_221:
[----:B------:R-:W-:Y:S05]  /*6260*/  BSYNC B1 ;  /* 0x0000000000017941 */ /* 0x000fea0003800000 */
.L_x_220:
        /* <DEDUP_REMOVED lines=10> */
.L_x_223:
[----:B------:R-:W-:Y:S05]  /*6310*/  BSYNC B1 ;  /* 0x0000000000017941 */ /* 0x000fea0003800000 */
.L_x_222:
        /* <DEDUP_REMOVED lines=10> */
.L_x_225:
[----:B------:R-:W-:Y:S05]  /*63c0*/  BSYNC B1 ;  /* 0x0000000000017941 */ /* 0x000fea0003800000 */
.L_x_224:
        /* <DEDUP_REMOVED lines=9> */
.L_x_227:
[----:B------:R-:W-:Y:S05]  /*6460*/  BSYNC B1 ;  /* 0x0000000000017941 */ /* 0x000fea0003800000 */
.L_x_226:
        /* <DEDUP_REMOVED lines=9> */
.L_x_229:
[----:B------:R-:W-:Y:S05]  /*6500*/  BSYNC B1 ;  /* 0x0000000000017941 */ /* 0x000fea0003800000 */
.L_x_228:
        /* <DEDUP_REMOVED lines=10> */
.L_x_231:
[----:B------:R-:W-:Y:S05]  /*65b0*/  BSYNC B1 ;  /* 0x0000000000017941 */ /* 0x000fea0003800000 */
.L_x_230:
        /* <DEDUP_REMOVED lines=10> */
.L_x_233:
[----:B------:R-:W-:Y:S05]  /*6660*/  BSYNC B1 ;  /* 0x0000000000017941 */ /* 0x000fea0003800000 */
.L_x_232:
        /* <DEDUP_REMOVED lines=9> */
.L_x_235:
[----:B------:R-:W-:Y:S05]  /*6700*/  BSYNC B1 ;  /* 0x0000000000017941 */ /* 0x000fea0003800000 */
.L_x_234:
        /* <DEDUP_REMOVED lines=9> */
.L_x_237:
[----:B------:R-:W-:Y:S05]  /*67a0*/  BSYNC B1 ;  /* 0x0000000000017941 */ /* 0x000fea0003800000 */
.L_x_236:
        /* <DEDUP_REMOVED lines=10> */
.L_x_239:
[----:B------:R-:W-:Y:S05]  /*6850*/  BSYNC B1 ;  /* 0x0000000000017941 */ /* 0x000fea0003800000 */
.L_x_238:
        /* <DEDUP_REMOVED lines=10> */
.L_x_241:
[----:B------:R-:W-:Y:S05]  /*6900*/  BSYNC B1 ;  /* 0x0000000000017941 */ /* 0x000fea0003800000 */
.L_x_240:
        /* <DEDUP_REMOVED lines=9> */
.L_x_243:
[----:B------:R-:W-:Y:S05]  /*69a0*/  BSYNC B1 ;  /* 0x0000000000017941 */ /* 0x000fea0003800000 */
.L_x_242:
        /* <DEDUP_REMOVED lines=9> */
.L_x_245:
[----:B------:R-:W-:Y:S05]  /*6a40*/  BSYNC B1 ;  /* 0x0000000000017941 */ /* 0x000fea0003800000 */
.L_x_244:
        /* <DEDUP_REMOVED lines=10> */
.L_x_247:
[----:B------:R-:W-:Y:S05]  /*6af0*/  BSYNC B1 ;  /* 0x0000000000017941 */ /* 0x000fea0003800000 */
.L_x_246:
        /* <DEDUP_REMOVED lines=10> */
.L_x_249:
[----:B------:R-:W-:Y:S05]  /*6ba0*/  BSYNC B1 ;  /* 0x0000000000017941 */ /* 0x000fea0003800000 */
.L_x_248:
        /* <DEDUP_REMOVED lines=9> */
.L_x_251:
[----:B------:R-:W-:Y:S05]  /*6c40*/  BSYNC B1 ;  /* 0x0000000000017941 */ /* 0x000fea0003800000 */
.L_x_250:
        /* <DEDUP_REMOVED lines=9> */
.L_x_253:
[----:B------:R-:W-:Y:S05]  /*6ce0*/  BSYNC B1 ;  /* 0x0000000000017941 */ /* 0x000fea0003800000 */
.L_x_252:
        /* <DEDUP_REMOVED lines=10> */
.L_x_255:
[----:B------:R-:W-:Y:S05]  /*6d90*/  BSYNC B1 ;  /* 0x0000000000017941 */ /* 0x000fea0003800000 */
.L_x_254:
        /* <DEDUP_REMOVED lines=10> */
.L_x_257:
[----:B------:R-:W-:Y:S05]  /*6e40*/  BSYNC B1 ;  /* 0x0000000000017941 */ /* 0x000fea0003800000 */
.L_x_256:
        /* <DEDUP_REMOVED lines=9> */
.L_x_259:
[----:B------:R-:W-:Y:S05]  /*6ee0*/  BSYNC B1 ;  /* 0x0000000000017941 */ /* 0x000fea0003800000 */
.L_x_258:
        /* <DEDUP_REMOVED lines=9> */
.L_x_261:
[----:B------:R-:W-:Y:S05]  /*6f80*/  BSYNC B1 ;  /* 0x0000000000017941 */ /* 0x000fea0003800000 */
.L_x_260:
        /* <DEDUP_REMOVED lines=10> */
.L_x_263:
[----:B------:R-:W-:Y:S05]  /*7030*/  BSYNC B1 ;  /* 0x0000000000017941 */ /* 0x000fea0003800000 */
.L_x_262:
        /* <DEDUP_REMOVED lines=10> */
.L_x_265:
[----:B------:R-:W-:Y:S05]  /*70e0*/  BSYNC B1 ;  /* 0x0000000000017941 */ /* 0x000fea0003800000 */
.L_x_264:
        /* <DEDUP_REMOVED lines=9> */
.L_x_267:
[----:B------:R-:W-:Y:S05]  /*7180*/  BSYNC B1 ;  /* 0x0000000000017941 */ /* 0x000fea0003800000 */
.L_x_266:
        /* <DEDUP_REMOVED lines=9> */
.L_x_269:
[----:B------:R-:W-:Y:S05]  /*7220*/  BSYNC B1 ;  /* 0x0000000000017941 */ /* 0x000fea0003800000 */
.L_x_268:
        /* <DEDUP_REMOVED lines=10> */
.L_x_271:
[----:B------:R-:W-:Y:S05]  /*72d0*/  BSYNC B1 ;  /* 0x0000000000017941 */ /* 0x000fea0003800000 */
.L_x_270:
        /* <DEDUP_REMOVED lines=10> */
.L_x_273:
[----:B------:R-:W-:Y:S05]  /*7380*/  BSYNC B1 ;  /* 0x0000000000017941 */ /* 0x000fea0003800000 */
.L_x_272:
        /* <DEDUP_REMOVED lines=9> */
.L_x_275:
[----:B------:R-:W-:Y:S05]  /*7420*/  BSYNC B1 ;  /* 0x0000000000017941 */ /* 0x000fea0003800000 */
.L_x_274:
        /* <DEDUP_REMOVED lines=9> */
.L_x_277:
[----:B------:R-:W-:Y:S05]  /*74c0*/  BSYNC B1 ;  /* 0x0000000000017941 */ /* 0x000fea0003800000 */
.L_x_276:
        /* <DEDUP_REMOVED lines=10> */
.L_x_279:
[----:B------:R-:W-:Y:S05]  /*7570*/  BSYNC B1 ;  /* 0x0000000000017941 */ /* 0x000fea0003800000 */
.L_x_278:
        /* <DEDUP_REMOVED lines=10> */
.L_x_281:
[----:B------:R-:W-:Y:S05]  /*7620*/  BSYNC B1 ;  /* 0x0000000000017941 */ /* 0x000fea0003800000 */
.L_x_280:
[----:B01--45:R-:W-:Y:S01]  /*7630*/  IMAD.U32 R7, R22, 0x10000, RZ ;  /* 0x0001000016077824 */ /* 0x033fe200078e00ff */
        /* <DEDUP_REMOVED lines=8> */
.L_x_283:
[----:B------:R-:W-:Y:S05]  /*76c0*/  BSYNC B1 ;  /* 0x0000000000017941 */ /* 0x000fea0003800000 */
.L_x_282:
[----:B0----5:R-:W-:Y:S01]  /*76d0*/  IMAD.U32 R5, R22, 0x10000, RZ ;  /* 0x0001000016057824 */ /* 0x021fe200078e00ff */
[----:B------:R-:W-:Y:S01]  /*76e0*/  ISETP.GT.AND P0, PT, R3, 0x8, P0 ;  /* 0x000000080300780c */ /* 0x000fe20000704270 */
[----:B------:R-:W-:Y:S01]  /*76f0*/  @P1 IMAD.MOV.U32 R4, RZ, RZ, R10 ;  /* 0x000000ffff041224 */ /* 0x000fe200078e000a */
[----:B------:R-:W-:Y:S01]  /*7700*/  BSSY B1, `(.L_x_284) ;  /* 0x0000009000017945 */ /* 0x000fe20003800000 */
[----:B------:R-:W-:-:S04]  /*7710*/  FMUL R5, R5, R152 ;  /* 0x0000009805057220 */ /* 0x000fc80000400000 */
[----:B------:R-:W-:-:S05]  /*7720*/  FFMA R5, R150, R153, R5 ;  /* 0x0000009996057223 */ /* 0x000fca0000000005 */
[----:B------:R-:W-:-:S04]  /*7730*/  F2FP.BF16.F32.PACK_AB R5, RZ, R5 ;  /* 0x00000005ff05723e */ /* 0x000fc800000010ff */
[----:B------:R-:W-:Y:S01]  /*7740*/  PRMT R2, R5, 0x7610, R2 ;  /* 0x0000761005027816 */ /* 0x000fe20000000002 */
[----:B------:R-:W-:-:S05]  /*7750*/  @P1 IMAD.MOV.U32 R5, RZ, RZ, R11 ;  /* 0x000000ffff051224 */ /* 0x000fca00078e000b */
[----:B------:R0:W-:Y:S01]  /*7760*/  @P1 STG.E.U16 desc[UR36][R4.64+0x1f0], R2 ;  /* 0x0001f00204001986 */ /* 0x0001e2000c101524 */
[----:B------:R-:W-:Y:S05]  /*7770*/  @!P0 BRA `(.L_x_285) ;  /* 0x0000000000048947 */ /* 0x000fea0003800000 */
[----:B------:R4:W5:Y:S02]  /*7780*/  LDG.E.LTC128B.U16 R22, desc[UR36][R8.64+0x1f2] ;  /* 0x0001f22408167981 */ /* 0x000964000c1e1520 */
.L_x_285:
[----:B------:R-:W-:Y:S05]  /*7790*/  BSYNC B1 ;  /* 0x0000000000017941 */ /* 0x000fea0003800000 */
.L_x_284:
[----:B------:R-:W-:Y:S05]  /*77a0*/  @!P0 BRA `(.L_x_286) ;  /* 0x0000002400488947 */ /* 0x000fea0003800000 */
[----:B-----5:R-:W-:-:S04]  /*77b0*/  IMAD.U32 R3, R22, 0x10000, RZ ;  /* 0x0001000016037824 */ /* 0x020fc800078e00ff */
[----:B------:R-:W-:-:S04]  /*77c0*/  FMUL R0, R3, R152 ;  /* 0x0000009803007220 */ /* 0x000fc80000400000 */
[----:B------:R-:W-:-:S05]  /*77d0*/  FFMA R0, R151, R153, R0 ;  /* 0x0000009997007223 */ /* 0x000fca0000000000 */
[----:B------:R-:W-:-:S05]  /*77e0*/  F2FP.BF16.F32.PACK_AB R0, RZ, R0 ;  /* 0x00000000ff00723e */ /* 0x000fca00000010ff */
[----:B------:R0:W-:Y:S01]  /*77f0*/  STG.E.U16 desc[UR36][R10.64+0x1f2], R0 ;  /* 0x0001f2000a007986 */ /* 0x0001e2000c101524 */
[----:B------:R-:W-:Y:S05]  /*7800*/  BRA `(.L_x_286) ;  /* 0x0000002400307947 */ /* 0x000fea0003800000 */
.L_x_33:
[----:B------:R-:W-:Y:S01]  /*7810*/  ISETP.GT.AND P0, PT, R0, 0x1, PT ;  /* 0x000000010000780c */ /* 0x000fe20003f04270 */
[----:B------:R-:W-:Y:S01]  /*7820*/  ULDC.64 UR4, c[0x0][0x5c0] ;  /* 0x0001700000047ab9 */ /* 0x000fe20000000a00 */
[-C--:B------:R-:W-:Y:S01]  /*7830*/  FMUL R24, R24, R153.reuse ;  /* 0x0000009918187220 */ /* 0x080fe20000400000 */
[-C--:B------:R-:W-:Y:S01]  /*7840*/  FMUL R25, R25, R153.reuse ;  /* 0x0000009919197220 */ /* 0x080fe20000400000 */
[----:B------:R-:W-:Y:S01]  /*7850*/  ISETP.GT.AND P3, PT, R3, RZ, P0 ;  /* 0x000000ff0300720c */ /* 0x000fe20000764270 */
[-C--:B------:R-:W-:Y:S01]  /*7860*/  FMUL R26, R26, R153.reuse ;  /* 0x000000991a1a7220 */ /* 0x080fe20000400000 */
[----:B------:R-:W-:Y:S01]  /*7870*/  LEA R4, P4, R6, UR4, 0x1 ;  /* 0x0000000406047c11 */ /* 0x000fe2000f8808ff */
[-C--:B------:R-:W-:Y:S01]  /*7880*/  FMUL R27, R27, R153.reuse ;  /* 0x000000991b1b7220 */ /* 0x080fe20000400000 */
[----:B------:R-:W-:Y:S01]  /*7890*/  F2FP.BF16.F32.PACK_AB R24, RZ, R24 ;  /* 0x00000018ff18723e */ /* 0x000fe200000010ff */
[-C--:B------:R-:W-:Y:S01]  /*78a0*/  FMUL R28, R28, R153.reuse ;  /* 0x000000991c1c7220 */ /* 0x080fe20000400000 */
[----:B------:R-:W-:Y:S01]  /*78b0*/  LEA.HI.X R5, R6, UR5, R179, 0x1, P4 ;  /* 0x0000000506057c11 */ /* 0x000fe2000a0f0cb3 */
[----:B------:R-:W-:Y:S01]  /*78c0*/  FMUL R29, R29, R153 ;  /* 0x000000991d1d7220 */ /* 0x000fe20000400000 */
[----:B------:R-:W-:Y:S01]  /*78d0*/  F2FP.BF16.F32.PACK_AB R25, RZ, R25 ;  /* 0x00000019ff19723e */ /* 0x000fe200000010ff */
[-C--:B------:R-:W-:Y:S01]  /*78e0*/  FMUL R30, R30, R153.reuse ;  /* 0x000000991e1e7220 */ /* 0x080fe20000400000 */
[----:B------:R-:W-:Y:S01]  /*78f0*/  SHF.L.U64.HI R11, R10, 0x4, R11 ;  /* 0x000000040a0b7819 */ /* 0x000fe2000001020b */
[----:B------:R-:W-:Y:S01]  /*7900*/  @P1 STG.E.U16 desc[UR36][R4.64], R24 ;  /* 0x0000001804001986 */ /* 0x000fe2000c101524 */
[----:B------:R-:W-:Y:S01]  /*7910*/  ISETP.GT.AND P1, PT, R0, 0x8, PT ;  /* 0x000000080000780c */ /* 0x000fe20003f24270 */
[-C--:B------:R-:W-:Y:S01]  /*7920*/  FMUL R31, R31, R153.reuse ;  /* 0x000000991f1f7220 */ /* 0x080fe20000400000 */
[C---:B------:R-:W-:Y:S01]  /*7930*/  ISETP.GT.AND P4, PT, R3.reuse, 0x8, P0 ;  /* 0x000000080300780c */ /* 0x040fe20000784270 */
[----:B------:R-:W-:Y:S01]  /*7940*/  @P3 STG.E.U16 desc[UR36][R4.64+0x2], R25 ;  /* 0x0000021904003986 */ /* 0x000fe2000c101524 */
[----:B------:R-:W-:Y:S01]  /*7950*/  LEA R6, P3, R10, R4, 0x4 ;  /* 0x000000040a067211 */ /* 0x000fe200078620ff */
[-C--:B------:R-:W-:Y:S01]  /*7960*/  FMUL R32, R32, R153.reuse ;  /* 0x0000009920207220 */ /* 0x080fe20000400000 */
[----:B------:R-:W-:Y:S01]  /*7970*/  ISETP.GT.AND P2, PT, R3, 0x8, P2 ;  /* 0x000000080300780c */ /* 0x000fe20001744270 */
[-C--:B------:R-:W-:Y:S01]  /*7980*/  FMUL R33, R33, R153.reuse ;  /* 0x0000009921217220 */ /* 0x080fe20000400000 */
[----:B------:R-:W-:Y:S01]  /*7990*/  ISETP.GT.AND P0, PT, R0, 0x9, PT ;  /* 0x000000090000780c */ /* 0x000fe20003f04270 */
[----:B------:R-:W-:Y:S01]  /*79a0*/  IMAD.X R7, R11, 0x1, R5, P3 ;  /* 0x000000010b077824 */ /* 0x000fe200018e0605 */
[C---:B------:R-:W-:Y:S01]  /*79b0*/  ISETP.GT.AND P5, PT, R3.reuse, RZ, P1 ;  /* 0x000000ff0300720c */ /* 0x040fe20000fa4270 */
[-C--:B------:R-:W-:Y:S01]  /*79c0*/  FMUL R34, R34, R153.reuse ;  /* 0x0000009922227220 */ /* 0x080fe20000400000 */
[----:B------:R-:W-:Y:S01]  /*79d0*/  ISETP.GT.AND P3, PT, R3, RZ, P0 ;  /* 0x000000ff0300720c */ /* 0x000fe20000764270 */
[-C--:B------:R-:W-:Y:S01]  /*79e0*/  FMUL R35, R35, R153.reuse ;  /* 0x0000009923237220 */ /* 0x080fe20000400000 */
[----:B------:R-:W-:Y:S01]  /*79f0*/  F2FP.BF16.F32.PACK_AB R26, RZ, R26 ;  /* 0x0000001aff1a723e */ /* 0x000fe200000010ff */
[----:B------:R-:W-:Y:S01]  /*7a00*/  FMUL R36, R36, R153 ;  /* 0x0000009924247220 */ /* 0x000fe20000400000 */
[----:B------:R-:W-:Y:S01]  /*7a10*/  F2FP.BF16.F32.PACK_AB R27, RZ, R27 ;  /* 0x0000001bff1b723e */ /* 0x000fe200000010ff */
[----:B------:R-:W-:Y:S01]  /*7a20*/  FMUL R37, R37, R153 ;  /* 0x0000009925257220 */ /* 0x000fe20000400000 */
[----:B------:R-:W-:Y:S01]  /*7a30*/  F2FP.BF16.F32.PACK_AB R28, RZ, R28 ;  /* 0x0000001cff1c723e */ /* 0x000fe200000010ff */
[----:B------:R-:W-:Y:S01]  /*7a40*/  @P2 STG.E.U16 desc[UR36][R6.64], R26 ;  /* 0x0000001a06002986 */ /* 0x000fe2000c101524 */
[----:B------:R-:W-:Y:S01]  /*7a50*/  F2FP.BF16.F32.PACK_AB R29, RZ, R29 ;  /* 0x0000001dff1d723e */ /* 0x000fe200000010ff */
[-C--:B------:R-:W-:Y:S01]  /*7a60*/  FMUL R38, R38, R153.reuse ;  /* 0x0000009926267220 */ /* 0x080fe20000400000 */
[----:B------:R-:W-:Y:S01]  /*7a70*/  ISETP.GT.AND P2, PT, R3, 0x8, P1 ;  /* 0x000000080300780c */ /* 0x000fe20000f44270 */
[----:B------:R-:W-:Y:S01]  /*7a80*/  @P4 STG.E.U16 desc[UR36][R6.64+0x2], R27 ;  /* 0x0000021b06004986 */ /* 0x000fe2000c101524 */
[----:B------:R-:W-:Y:S01]  /*7a90*/  ISETP.GT.AND P1, PT, R0, 0x10, PT ;  /* 0x000000100000780c */ /* 0x000fe20003f24270 */
[-C--:B------:R-:W-:Y:S01]  /*7aa0*/  FMUL R39, R39, R153.reuse ;  /* 0x0000009927277220 */ /* 0x080fe20000400000 */
[----:B------:R-:W-:Y:S01]  /*7ab0*/  F2FP.BF16.F32.PACK_AB R30, RZ, R30 ;  /* 0x0000001eff1e723e */ /* 0x000fe200000010ff */
[----:B------:R-:W-:Y:S01]  /*7ac0*/  @P5 STG.E.U16 desc[UR36][R4.64+0x10], R28 ;  /* 0x0000101c04005986 */ /* 0x000fe2000c101524 */
[C---:B------:R-:W-:Y:S01]  /*7ad0*/  ISETP.GT.AND P4, PT, R3.reuse, RZ, P1 ;  /* 0x000000ff0300720c */ /* 0x040fe20000f84270 */
[----:B------:R-:W-:Y:S01]  /*7ae0*/  FMUL R40, R40, R153 ;  /* 0x0000009928287220 */ /* 0x000fe20000400000 */
[----:B------:R-:W-:Y:S01]  /*7af0*/  F2FP.BF16.F32.PACK_AB R31, RZ, R31 ;  /* 0x0000001fff1f723e */ /* 0x000fe200000010ff */
[----:B------:R-:W-:Y:S01]  /*7b00*/  @P3 STG.E.U16 desc[UR36][R4.64+0x12], R29 ;  /* 0x0000121d04003986 */ /* 0x000fe2000c101524 */
[----:B------:R-:W-:Y:S01]  /*7b10*/  ISETP.GT.AND P3, PT, R3, 0x8, P0 ;  /* 0x000000080300780c */ /* 0x000fe20000764270 */
[-C--:B------:R-:W-:Y:S01]  /*7b20*/  FMUL R41, R41, R153.reuse ;  /* 0x0000009929297220 */ /* 0x080fe20000400000 */
[----:B------:R-:W-:Y:S01]  /*7b30*/  ISETP.GT.AND P0, PT, R0, 0x11, PT ;  /* 0x000000110000780c */ /* 0x000fe20003f04270 */
[----:B------:R-:W-:Y:S01]  /*7b40*/  @P2 STG.E.U16 desc[UR36][R6.64+0x10], R30 ;  /* 0x0000101e06002986 */ /* 0x000fe2000c101524 */
[----:B------:R-:W-:Y:S01]  /*7b50*/  F2FP.BF16.F32.PACK_AB R32, RZ, R32 ;  /* 0x00000020ff20723e */ /* 0x000fe200000010ff */
[-C--:B------:R-:W-:Y:S01]  /*7b60*/  FMUL R42, R42, R153.reuse ;  /* 0x000000992a2a7220 */ /* 0x080fe20000400000 */
[----:B------:R-:W-:Y:S01]  /*7b70*/  ISETP.GT.AND P5, PT, R3, RZ, P0 ;  /* 0x000000ff0300720c */ /* 0x000fe200007a4270 */
[-C--:B------:R-:W-:Y:S01]  /*7b80*/  FMUL R43, R43, R153.reuse ;  /* 0x000000992b2b7220 */ /* 0x080fe20000400000 */
[----:B------:R-:W-:Y:S01]  /*7b90*/  ISETP.GT.AND P2, PT, R3, 0x8, P1 ;  /* 0x000000080300780c */ /* 0x000fe20000f44270 */
[-C--:B------:R-:W-:Y:S01]  /*7ba0*/  FMUL R44, R44, R153.reuse ;  /* 0x000000992c2c7220 */ /* 0x080fe20000400000 */
[----:B------:R-:W-:Y:S01]  /*7bb0*/  ISETP.GT.AND P1, PT, R0, 0x18, PT ;  /* 0x000000180000780c */ /* 0x000fe20003f24270 */
[----:B------:R-:W-:Y:S01]  /*7bc0*/  FMUL R45, R45, R153 ;  /* 0x000000992d2d7220 */ /* 0x000fe20000400000 */
[----:B------:R-:W-:Y:S01]  /*7bd0*/  F2FP.BF16.F32.PACK_AB R33, RZ, R33 ;  /* 0x00000021ff21723e */ /* 0x000fe200000010ff */
[----:B------:R-:W-:Y:S01]  /*7be0*/  @P3 STG.E.U16 desc[UR36][R6.64+0x12], R31 ;  /* 0x0000121f06003986 */ /* 0x000fe2000c101524 */
[C---:B------:R-:W-:Y:S01]  /*7bf0*/  ISETP.GT.AND P3, PT, R3.reuse, 0x8, P0 ;  /* 0x000000080300780c */ /* 0x040fe20000764270 */
[-C--:B------:R-:W-:Y:S01]  /*7c00*/  FMUL R46, R46, R153.reuse ;  /* 0x000000992e2e7220 */ /* 0x080fe20000400000 */
[----:B------:R-:W-:Y:S01]  /*7c10*/  ISETP.GT.AND P0, PT, R0, 0x19, PT ;  /* 0x000000190000780c */ /* 0x000fe20003f04270 */
[----:B------:R-:W-:Y:S01]  /*7c20*/  @P4 STG.E.U16 desc[UR36][R4.64+0x20], R32 ;  /* 0x0000202004004986 */ /* 0x000fe2000c101524 */
[----:B------:R-:W-:Y:S01]  /*7c30*/  ISETP.GT.AND P4, PT, R3, RZ, P1 ;  /* 0x000000ff0300720c */ /* 0x000fe20000f84270 */
[-C--:B------:R-:W-:Y:S01]  /*7c40*/  FMUL R47, R47, R153.reuse ;  /* 0x000000992f2f7220 */ /* 0x080fe20000400000 */
[----:B------:R-:W-:Y:S01]  /*7c50*/  F2FP.BF16.F32.PACK_AB R34, RZ, R34 ;  /* 0x00000022ff22723e */ /* 0x000fe200000010ff */
[----:B------:R-:W-:Y:S01]  /*7c60*/  @P5 STG.E.U16 desc[UR36][R4.64+0x22], R33 ;  /* 0x0000222104005986 */ /* 0x000fe2000c101524 */
[----:B------:R-:W-:Y:S01]  /*7c70*/  ISETP.GT.AND P5, PT, R3, RZ, P0 ;  /* 0x000000ff0300720c */ /* 0x000fe200007a4270 */
[----:B------:R-:W-:Y:S01]  /*7c80*/  FMUL R48, R48, R153 ;  /* 0x0000009930307220 */ /* 0x000fe20000400000 */
[----:B------:R-:W-:Y:S01]  /*7c90*/  F2FP.BF16.F32.PACK_AB R35, RZ, R35 ;  /* 0x00000023ff23723e */ /* 0x000fe200000010ff */
[----:B------:R-:W-:Y:S01]  /*7ca0*/  @P2 STG.E.U16 desc[UR36][R6.64+0x20], R34 ;  /* 0x0000202206002986 */ /* 0x000fe2000c101524 */
[----:B------:R-:W-:Y:S01]  /*7cb0*/  F2FP.BF16.F32.PACK_AB R36, RZ, R36 ;  /* 0x00000024ff24723e */ /* 0x000fe200000010ff */
[-C--:B------:R-:W-:Y:S01]  /*7cc0*/  FMUL R49, R49, R153.reuse ;  /* 0x0000009931317220 */ /* 0x080fe20000400000 */
[C---:B------:R-:W-:Y:S01]  /*7cd0*/  ISETP.GT.AND P2, PT, R3.reuse, 0x8, P1 ;  /* 0x000000080300780c */ /* 0x040fe20000f44270 */
[----:B------:R-:W-:Y:S01]  /*7ce0*/  @P3 STG.E.U16 desc[UR36][R6.64+0x22], R35 ;  /* 0x0000222306003986 */ /* 0x000fe2000c101524 */
[----:B------:R-:W-:Y:S01]  /*7cf0*/  ISETP.GT.AND P1, PT, R0, 0x20, PT ;  /* 0x000000200000780c */ /* 0x000fe20003f24270 */
[----:B------:R-:W-:Y:S01]  /*7d00*/  FMUL R50, R50, R153 ;  /* 0x0000009932327220 */ /* 0x000fe20000400000 */
[----:B------:R-:W-:Y:S01]  /*7d10*/  F2FP.BF16.F32.PACK_AB R37, RZ, R37 ;  /* 0x00000025ff25723e */ /* 0x000fe200000010ff */
[----:B------:R-:W-:Y:S01]  /*7d20*/  @P4 STG.E.U16 desc[UR36][R4.64+0x30], R36 ;  /* 0x0000302404004986 */ /* 0x000fe2000c101524 */
[----:B------:R-:W-:Y:S01]  /*7d30*/  ISETP.GT.AND P3, PT, R3, 0x8, P0 ;  /* 0x000000080300780c */ /* 0x000fe20000764270 */
[-C--:B------:R-:W-:Y:S01]  /*7d40*/  FMUL R51, R51, R153.reuse ;  /* 0x0000009933337220 */ /* 0x080fe20000400000 */
[----:B------:R-:W-:Y:S01]  /*7d50*/  ISETP.GT.AND P0, PT, R0, 0x21, PT ;  /* 0x000000210000780c */ /* 0x000fe20003f04270 */
[----:B------:R-:W-:Y:S01]  /*7d60*/  @P5 STG.E.U16 desc[UR36][R4.64+0x32], R37 ;  /* 0x0000322504005986 */ /* 0x000fe2000c101524 */
[----:B------:R-:W-:Y:S01]  /*7d70*/  ISETP.GT.AND P4, PT, R3, RZ, P1 ;  /* 0x000000ff0300720c */ /* 0x000fe20000f84270 */
[-C--:B------:R-:W-:Y:S01]  /*7d80*/  FMUL R52, R52, R153.reuse ;  /* 0x0000009934347220 */ /* 0x080fe20000400000 */
[----:B------:R-:W-:Y:S01]  /*7d90*/  F2FP.BF16.F32.PACK_AB R38, RZ, R38 ;  /* 0x00000026ff26723e */ /* 0x000fe200000010ff */
[-C--:B------:R-:W-:Y:S01]  /*7da0*/  FMUL R53, R53, R153.reuse ;  /* 0x0000009935357220 */ /* 0x080fe20000400000 */
        /* <DEDUP_REMOVED lines=325> */
[----:B------:R-:W-:Y:S01]  /*9200*/  FMUL R151, R151, R153 ;  /* 0x0000009997977220 */ /* 0x000fe20000400000 */
[----:B------:R-:W-:Y:S01]  /*9210*/  ISETP.GT.AND P2, PT, R3, 0x8, P1 ;  /* 0x000000080300780c */ /* 0x000fe20000f44270 */
[----:B------:R-:W-:Y:S01]  /*9220*/  @P3 STG.E.U16 desc[UR36][R6.64+0x132], R103 ;  /* 0x0001326706003986 */ /* 0x000fe2000c101524 */
[----:B------:R-:W-:-:S02]  /*9230*/  ISETP.GT.AND P1, PT, R0, 0xa8, PT ;  /* 0x000000a80000780c */ /* 0x000fc40003f24270 */
[----:B------:R-:W-:Y:S01]  /*9240*/  F2FP.BF16.F32.PACK_AB R105, RZ, R105 ;  /* 0x00000069ff69723e */ /* 0x000fe200000010ff */
[----:B------:R-:W-:Y:S01]  /*9250*/  @P4 STG.E.U16 desc[UR36][R4.64+0x140], R104 ;  /* 0x0001406804004986 */ /* 0x000fe2000c101524 */
[C---:B------:R-:W-:Y:S02]  /*9260*/  ISETP.GT.AND P3, PT, R3.reuse, 0x8, P0 ;  /* 0x000000080300780c */ /* 0x040fe40000764270 */
[----:B------:R-:W-:Y:S01]  /*9270*/  ISETP.GT.AND P0, PT, R0, 0xa9, PT ;  /* 0x000000a90000780c */ /* 0x000fe20003f04270 */
[----:B------:R-:W-:Y:S01]  /*9280*/  @P5 STG.E.U16 desc[UR36][R4.64+0x142], R105 ;  /* 0x0001426904005986 */ /* 0x000fe2000c101524 */
[C---:B------:R-:W-:Y:S02]  /*9290*/  ISETP.GT.AND P4, PT, R3.reuse, RZ, P1 ;  /* 0x000000ff0300720c */ /* 0x040fe40000f84270 */
[----:B------:R-:W-:Y:S02]  /*92a0*/  F2FP.BF16.F32.PACK_AB R106, RZ, R106 ;  /* 0x0000006aff6a723e */ /* 0x000fe400000010ff */
[----:B------:R-:W-:-:S02]  /*92b0*/  ISETP.GT.AND P5, PT, R3, RZ, P0 ;  /* 0x000000ff0300720c */ /* 0x000fc400007a4270 */
[----:B------:R-:W-:Y:S01]  /*92c0*/  F2FP.BF16.F32.PACK_AB R107, RZ, R107 ;  /* 0x0000006bff6b723e */ /* 0x000fe200000010ff */
[----:B------:R-:W-:Y:S01]  /*92d0*/  @P2 STG.E.U16 desc[UR36][R6.64+0x140], R106 ;  /* 0x0001406a06002986 */ /* 0x000fe2000c101524 */
[----:B------:R-:W-:Y:S02]  /*92e0*/  F2FP.BF16.F32.PACK_AB R108, RZ, R108 ;  /* 0x0000006cff6c723e */ /* 0x000fe400000010ff */
[C---:B------:R-:W-:Y:S01]  /*92f0*/  ISETP.GT.AND P2, PT, R3.reuse, 0x8, P1 ;  /* 0x000000080300780c */ /* 0x040fe20000f44270 */
[----:B------:R-:W-:Y:S01]  /*9300*/  @P3 STG.E.U16 desc[UR36][R6.64+0x142], R107 ;  /* 0x0001426b06003986 */ /* 0x000fe2000c101524 */
[----:B------:R-:W-:Y:S02]  /*9310*/  ISETP.GT.AND P1, PT, R0, 0xb0, PT ;  /* 0x000000b00000780c */ /* 0x000fe40003f24270 */
[----:B------:R-:W-:Y:S01]  /*9320*/  F2FP.BF16.F32.PACK_AB R109, RZ, R109 ;  /* 0x0000006dff6d723e */ /* 0x000fe200000010ff */
[----:B------:R-:W-:Y:S01]  /*9330*/  @P4 STG.E.U16 desc[UR36][R4.64+0x150], R108 ;  /* 0x0001506c04004986 */ /* 0x000fe2000c101524 */
[----:B------:R-:W-:-:S02]  /*9340*/  ISETP.GT.AND P3, PT, R3, 0x8, P0 ;  /* 0x000000080300780c */ /* 0x000fc40000764270 */
[----:B------:R-:W-:Y:S01]  /*9350*/  ISETP.GT.AND P0, PT, R0, 0xb1, PT ;  /* 0x000000b10000780c */ /* 0x000fe20003f04270 */
[----:B------:R-:W-:Y:S01]  /*9360*/  @P5 STG.E.U16 desc[UR36][R4.64+0x152], R109 ;  /* 0x0001526d04005986 */ /* 0x000fe2000c101524 */
[C---:B------:R-:W-:Y:S02]  /*9370*/  ISETP.GT.AND P4, PT, R3.reuse, RZ, P1 ;  /* 0x000000ff0300720c */ /* 0x040fe40000f84270 */
[----:B------:R-:W-:Y:S02]  /*9380*/  F2FP.BF16.F32.PACK_AB R110, RZ, R110 ;  /* 0x0000006eff6e723e */ /* 0x000fe400000010ff */
[----:B------:R-:W-:Y:S02]  /*9390*/  ISETP.GT.AND P5, PT, R3, RZ, P0 ;  /* 0x000000ff0300720c */ /* 0x000fe400007a4270 */
[----:B------:R-:W-:Y:S01]  /*93a0*/  F2FP.BF16.F32.PACK_AB R111, RZ, R111 ;  /* 0x0000006fff6f723e */ /* 0x000fe200000010ff */
[----:B------:R-:W-:Y:S01]  /*93b0*/  @P2 STG.E.U16 desc[UR36][R6.64+0x150], R110 ;  /* 0x0001506e06002986 */ /* 0x000fe2000c101524 */
[----:B------:R-:W-:-:S02]  /*93c0*/  F2FP.BF16.F32.PACK_AB R112, RZ, R112 ;  /* 0x00000070ff70723e */ /* 0x000fc400000010ff */
[C---:B------:R-:W-:Y:S01]  /*93d0*/  ISETP.GT.AND P2, PT, R3.reuse, 0x8, P1 ;  /* 0x000000080300780c */ /* 0x040fe20000f44270 */
[----:B------:R-:W-:Y:S01]  /*93e0*/  @P3 STG.E.U16 desc[UR36][R6.64+0x152], R111 ;  /* 0x0001526f06003986 */ /* 0x000fe2000c101524 */
[C---:B------:R-:W-:Y:S02]  /*93f0*/  ISETP.GT.AND P1, PT, R0.reuse, 0xb8, PT ;  /* 0x000000b80000780c */ /* 0x040fe40003f24270 */
[----:B------:R-:W-:Y:S01]  /*9400*/  F2FP.BF16.F32.PACK_AB R113, RZ, R113 ;  /* 0x00000071ff71723e */ /* 0x000fe200000010ff */
[----:B------:R-:W-:Y:S01]  /*9410*/  @P4 STG.E.U16 desc[UR36][R4.64+0x160], R112 ;  /* 0x0001607004004986 */ /* 0x000fe2000c101524 */
[C---:B------:R-:W-:Y:S02]  /*9420*/  ISETP.GT.AND P3, PT, R3.reuse, 0x8, P0 ;  /* 0x000000080300780c */ /* 0x040fe40000764270 */
[----:B------:R-:W-:Y:S01]  /*9430*/  ISETP.GT.AND P0, PT, R0, 0xb9, PT ;  /* 0x000000b90000780c */ /* 0x000fe20003f04270 */
[----:B------:R-:W-:Y:S01]  /*9440*/  @P5 STG.E.U16 desc[UR36][R4.64+0x162], R113 ;  /* 0x0001627104005986 */ /* 0x000fe2000c101524 */
[----:B------:R-:W-:-:S02]  /*9450*/  ISETP.GT.AND P4, PT, R3, RZ, P1 ;  /* 0x000000ff0300720c */ /* 0x000fc40000f84270 */
[----:B------:R-:W-:Y:S02]  /*9460*/  F2FP.BF16.F32.PACK_AB R114, RZ, R114 ;  /* 0x00000072ff72723e */ /* 0x000fe400000010ff */
[C---:B------:R-:W-:Y:S02]  /*9470*/  ISETP.GT.AND P5, PT, R3.reuse, RZ, P0 ;  /* 0x000000ff0300720c */ /* 0x040fe400007a4270 */
[----:B------:R-:W-:Y:S01]  /*9480*/  F2FP.BF16.F32.PACK_AB R115, RZ, R115 ;  /* 0x00000073ff73723e */ /* 0x000fe200000010ff */
[----:B------:R-:W-:Y:S01]  /*9490*/  @P2 STG.E.U16 desc[UR36][R6.64+0x160], R114 ;  /* 0x0001607206002986 */ /* 0x000fe2000c101524 */
[----:B------:R-:W-:Y:S02]  /*94a0*/  F2FP.BF16.F32.PACK_AB R116, RZ, R116 ;  /* 0x00000074ff74723e */ /* 0x000fe400000010ff */
        /* <DEDUP_REMOVED lines=65> */
[----:B------:R-:W-:Y:S02]  /*98c0*/  ISETP.GT.AND P5, PT, R3, RZ, P0 ;  /* 0x000000ff0300720c */ /* 0x000fe400007a4270 */
[----:B------:R-:W-:Y:S02]  /*98d0*/  F2FP.BF16.F32.PACK_AB R134, RZ, R134 ;  /* 0x00000086ff86723e */ /* 0x000fe400000010ff */
[----:B------:R-:W-:Y:S02]  /*98e0*/  F2FP.BF16.F32.PACK_AB R135, RZ, R135 ;  /* 0x00000087ff87723e */ /* 0x000fe400000010ff */
[----:B------:R-:W-:Y:S01]  /*98f0*/  F2FP.BF16.F32.PACK_AB R136, RZ, R136 ;  /* 0x00000088ff88723e */ /* 0x000fe200000010ff */
[----:B------:R-:W-:Y:S01]  /*9900*/  @P2 STG.E.U16 desc[UR36][R6.64+0x1b0], R134 ;  /* 0x0001b08606002986 */ /* 0x000fe2000c101524 */
[----:B------:R-:W-:-:S02]  /*9910*/  F2FP.BF16.F32.PACK_AB R137, RZ, R137 ;  /* 0x00000089ff89723e */ /* 0x000fc400000010ff */
[C---:B------:R-:W-:Y:S01]  /*9920*/  ISETP.GT.AND P1, PT, R3.reuse, 0x8, P1 ;  /* 0x000000080300780c */ /* 0x040fe20000f24270 */
[----:B------:R-:W-:Y:S01]  /*9930*/  @P3 STG.E.U16 desc[UR36][R6.64+0x1b2], R135 ;  /* 0x0001b28706003986 */ /* 0x000fe2000c101524 */
[C---:B------:R-:W-:Y:S02]  /*9940*/  ISETP.GT.AND P2, PT, R3.reuse, 0x8, P0 ;  /* 0x000000080300780c */ /* 0x040fe40000744270 */
[C---:B------:R-:W-:Y:S01]  /*9950*/  ISETP.GT.AND P0, PT, R0.reuse, 0xe9, PT ;  /* 0x000000e90000780c */ /* 0x040fe20003f04270 */
[----:B------:R-:W-:Y:S01]  /*9960*/  @P4 STG.E.U16 desc[UR36][R4.64+0x1c0], R136 ;  /* 0x0001c08804004986 */ /* 0x000fe2000c101524 */
[----:B------:R-:W-:Y:S02]  /*9970*/  ISETP.GT.AND P4, PT, R0, 0xe8, PT ;  /* 0x000000e80000780c */ /* 0x000fe40003f84270 */
[----:B------:R-:W-:Y:S01]  /*9980*/  F2FP.BF16.F32.PACK_AB R138, RZ, R138 ;  /* 0x0000008aff8a723e */ /* 0x000fe200000010ff */
[----:B------:R-:W-:Y:S01]  /*9990*/  @P5 STG.E.U16 desc[UR36][R4.64+0x1c2], R137 ;  /* 0x0001c28904005986 */ /* 0x000fe2000c101524 */
[----:B------:R-:W-:-:S02]  /*99a0*/  ISETP.GT.AND P5, PT, R3, RZ, P4 ;  /* 0x000000ff0300720c */ /* 0x000fc400027a4270 */
[----:B------:R-:W-:Y:S01]  /*99b0*/  F2FP.BF16.F32.PACK_AB R139, RZ, R139 ;  /* 0x0000008bff8b723e */ /* 0x000fe200000010ff */
[----:B------:R-:W-:Y:S01]  /*99c0*/  @P1 STG.E.U16 desc[UR36][R6.64+0x1c0], R138 ;  /* 0x0001c08a06001986 */ /* 0x000fe2000c101524 */
[----:B------:R-:W-:Y:S02]  /*99d0*/  F2FP.BF16.F32.PACK_AB R140, RZ, R140 ;  /* 0x0000008cff8c723e */ /* 0x000fe400000010ff */
[C---:B------:R-:W-:Y:S01]  /*99e0*/  ISETP.GT.AND P3, PT, R3.reuse, RZ, P0 ;  /* 0x000000ff0300720c */ /* 0x040fe20000764270 */
[----:B------:R-:W-:Y:S01]  /*99f0*/  @P2 STG.E.U16 desc[UR36][R6.64+0x1c2], R139 ;  /* 0x0001c28b06002986 */ /* 0x000fe2000c101524 */
[C---:B------:R-:W-:Y:S02]  /*9a00*/  ISETP.GT.AND P4, PT, R3.reuse, 0x8, P4 ;  /* 0x000000080300780c */ /* 0x040fe40002784270 */
[----:B------:R-:W-:Y:S02]  /*9a10*/  F2FP.BF16.F32.PACK_AB R141, RZ, R141 ;  /* 0x0000008dff8d723e */ /* 0x000fe400000010ff */
[----:B------:R-:W-:Y:S01]  /*9a20*/  F2FP.BF16.F32.PACK_AB R142, RZ, R142 ;  /* 0x0000008eff8e723e */ /* 0x000fe200000010ff */
[----:B------:R-:W-:Y:S01]  /*9a30*/  @P5 STG.E.U16 desc[UR36][R4.64+0x1d0], R140 ;  /* 0x0001d08c04005986 */ /* 0x000fe2000c101524 */
[----:B------:R-:W-:-:S02]  /*9a40*/  ISETP.GT.AND P5, PT, R3, 0x8, P0 ;  /* 0x000000080300780c */ /* 0x000fc400007a4270 */
[----:B------:R-:W-:Y:S02]  /*9a50*/  F2FP.BF16.F32.PACK_AB R143, RZ, R143 ;  /* 0x0000008fff8f723e */ /* 0x000fe400000010ff */
[C---:B------:R-:W-:Y:S01]  /*9a60*/  ISETP.GT.AND P0, PT, R0.reuse, 0xf1, PT ;  /* 0x000000f10000780c */ /* 0x040fe20003f04270 */
[----:B------:R-:W-:Y:S01]  /*9a70*/  @P3 STG.E.U16 desc[UR36][R4.64+0x1d2], R141 ;  /* 0x0001d28d04003986 */ /* 0x000fe2000c101524 */
[----:B------:R-:W-:Y:S02]  /*9a80*/  ISETP.GT.AND P3, PT, R0, 0xf0, PT ;  /* 0x000000f00000780c */ /* 0x000fe40003f64270 */
[----:B------:R-:W-:Y:S01]  /*9a90*/  F2FP.BF16.F32.PACK_AB R144, RZ, R144 ;  /* 0x00000090ff90723e */ /* 0x000fe200000010ff */
[----:B------:R-:W-:Y:S01]  /*9aa0*/  @P4 STG.E.U16 desc[UR36][R6.64+0x1d0], R142 ;  /* 0x0001d08e06004986 */ /* 0x000fe2000c101524 */
[C---:B------:R-:W-:Y:S02]  /*9ab0*/  ISETP.GT.AND P4, PT, R3.reuse, RZ, P3 ;  /* 0x000000ff0300720c */ /* 0x040fe40001f84270 */
[C---:B------:R-:W-:Y:S01]  /*9ac0*/  ISETP.GT.AND P3, PT, R3.reuse, 0x8, P3 ;  /* 0x000000080300780c */ /* 0x040fe20001f64270 */
[----:B------:R-:W-:Y:S01]  /*9ad0*/  @P5 STG.E.U16 desc[UR36][R6.64+0x1d2], R143 ;  /* 0x0001d28f06005986 */ /* 0x000fe2000c101524 */
[----:B------:R-:W-:-:S02]  /*9ae0*/  ISETP.GT.AND P5, PT, R3, RZ, P0 ;  /* 0x000000ff0300720c */ /* 0x000fc400007a4270 */
[----:B------:R-:W-:Y:S02]  /*9af0*/  F2FP.BF16.F32.PACK_AB R145, RZ, R145 ;  /* 0x00000091ff91723e */ /* 0x000fe400000010ff */
[C---:B------:R-:W-:Y:S02]  /*9b00*/  ISETP.GT.AND P0, PT, R3.reuse, 0x8, P0 ;  /* 0x000000080300780c */ /* 0x040fe40000704270 */
[C---:B------:R-:W-:Y:S02]  /*9b10*/  ISETP.GT.AND P1, PT, R0.reuse, 0xf9, PT ;  /* 0x000000f90000780c */ /* 0x040fe40003f24270 */
[----:B------:R-:W-:Y:S01]  /*9b20*/  ISETP.GT.AND P2, PT, R0, 0xf8, PT ;  /* 0x000000f80000780c */ /* 0x000fe20003f44270 */
[----:B------:R-:W-:Y:S01]  /*9b30*/  @P4 STG.E.U16 desc[UR36][R4.64+0x1e0], R144 ;  /* 0x0001e09004004986 */ /* 0x000fe2000c101524 */
[C---:B------:R-:W-:Y:S01]  /*9b40*/  ISETP.GT.AND P4, PT, R3.reuse, RZ, P1 ;  /* 0x000000ff0300720c */ /* 0x040fe20000f84270 */
[----:B------:R-:W-:Y:S01]  /*9b50*/  @P3 IMAD.MOV.U32 R2, RZ, RZ, R6 ;  /* 0x000000ffff023224 */ /* 0x000fe200078e0006 */
[C---:B------:R-:W-:Y:S01]  /*9b60*/  ISETP.GT.AND P1, PT, R3.reuse, 0x8, P1 ;  /* 0x000000080300780c */ /* 0x040fe20000f24270 */
[----:B------:R-:W-:Y:S01]  /*9b70*/  @P5 STG.E.U16 desc[UR36][R4.64+0x1e2], R145 ;  /* 0x0001e29104005986 */ /* 0x000fe2000c101524 */
[----:B------:R-:W-:-:S02]  /*9b80*/  ISETP.GT.AND P5, PT, R3, RZ, P2 ;  /* 0x000000ff0300720c */ /* 0x000fc400017a4270 */
[----:B------:R-:W-:Y:S01]  /*9b90*/  ISETP.GT.AND P2, PT, R3, 0x8, P2 ;  /* 0x000000080300780c */ /* 0x000fe20001744270 */
[----:B------:R-:W-:Y:S01]  /*9ba0*/  @P3 IMAD.MOV.U32 R3, RZ, RZ, R7 ;  /* 0x000000ffff033224 */ /* 0x000fe200078e0007 */
[----:B------:R-:W-:Y:S02]  /*9bb0*/  F2FP.BF16.F32.PACK_AB R146, RZ, R146 ;  /* 0x00000092ff92723e */ /* 0x000fe400000010ff */
[----:B------:R-:W-:Y:S02]  /*9bc0*/  F2FP.BF16.F32.PACK_AB R147, RZ, R147 ;  /* 0x00000093ff93723e */ /* 0x000fe400000010ff */
[----:B------:R-:W-:Y:S01]  /*9bd0*/  F2FP.BF16.F32.PACK_AB R148, RZ, R148 ;  /* 0x00000094ff94723e */ /* 0x000fe200000010ff */
[----:B------:R0:W-:Y:S01]  /*9be0*/  @P3 STG.E.U16 desc[UR36][R2.64+0x1e0], R146 ;  /* 0x0001e09202003986 */ /* 0x0001e2000c101524 */
[----:B------:R-:W-:Y:S02]  /*9bf0*/  F2FP.BF16.F32.PACK_AB R149, RZ, R149 ;  /* 0x00000095ff95723e */ /* 0x000fe400000010ff */
[----:B------:R-:W-:-:S02]  /*9c00*/  F2FP.BF16.F32.PACK_AB R150, RZ, R150 ;  /* 0x00000096ff96723e */ /* 0x000fc400000010ff */
[----:B------:R-:W-:Y:S01]  /*9c10*/  F2FP.BF16.F32.PACK_AB R151, RZ, R151 ;  /* 0x00000097ff97723e */ /* 0x000fe200000010ff */
[----:B0-----:R-:W-:Y:S02]  /*9c20*/  @P0 IMAD.MOV.U32 R2, RZ, RZ, R6 ;  /* 0x000000ffff020224 */ /* 0x001fe400078e0006 */
[----:B------:R-:W-:-:S05]  /*9c30*/  @P0 IMAD.MOV.U32 R3, RZ, RZ, R7 ;  /* 0x000000ffff030224 */ /* 0x000fca00078e0007 */
[----:B------:R0:W-:Y:S02]  /*9c40*/  @P0 STG.E.U16 desc[UR36][R2.64+0x1e2], R147 ;  /* 0x0001e29302000986 */ /* 0x0001e4000c101524 */
[----:B0-----:R-:W-:Y:S02]  /*9c50*/  @P5 IMAD.MOV.U32 R2, RZ, RZ, R4 ;  /* 0x000000ffff025224 */ /* 0x001fe400078e0004 */
[----:B------:R-:W-:-:S05]  /*9c60*/  @P5 IMAD.MOV.U32 R3, RZ, RZ, R5 ;  /* 0x000000ffff035224 */ /* 0x000fca00078e0005 */
[----:B------:R0:W-:Y:S04]  /*9c70*/  @P5 STG.E.U16 desc[UR36][R2.64+0x1f0], R148 ;  /* 0x0001f09402005986 */ /* 0x0001e8000c101524 */
[----:B------:R1:W-:Y:S01]  /*9c80*/  @P4 STG.E.U16 desc[UR36][R4.64+0x1f2], R149 ;  /* 0x0001f29504004986 */ /* 0x0003e2000c101524 */
[----:B0-----:R-:W-:Y:S02]  /*9c90*/  @P2 IMAD.MOV.U32 R2, RZ, RZ, R6 ;  /* 0x000000ffff022224 */ /* 0x001fe400078e0006 */
[----:B------:R-:W-:-:S05]  /*9ca0*/  @P2 IMAD.MOV.U32 R3, RZ, RZ, R7 ;  /* 0x000000ffff032224 */ /* 0x000fca00078e0007 */
[----:B------:R1:W-:Y:S04]  /*9cb0*/  @P2 STG.E.U16 desc[UR36][R2.64+0x1f0], R150 ;  /* 0x0001f09602002986 */ /* 0x0003e8000c101524 */
[----:B------:R1:W-:Y:S02]  /*9cc0*/  @P1 STG.E.U16 desc[UR36][R6.64+0x1f2], R151 ;  /* 0x0001f29706001986 */ /* 0x0003e4000c101524 */
.L_x_286:
[----:B------:R-:W-:Y:S05]  /*9cd0*/  BSYNC B0 ;  /* 0x0000000000007941 */ /* 0x000fea0003800000 */
.L_x_32:
[----:B01----:R-:W2:Y:S01]  /*9ce0*/  LDL.64 R2, [R1] ;  /* 0x0000000001027983 */ /* 0x003ea20000100a00 */
[----:B------:R-:W-:Y:S01]  /*9cf0*/  ULDC.64 UR4, c[0x0][0x650] ;  /* 0x0001940000047ab9 */ /* 0x000fe20000000a00 */
[----:B------:R0:W-:Y:S01]  /*9d00*/  SYNCS.ARRIVE.TRANS64.A1T0 RZ, [R160+UR45], RZ ;  /* 0x000000ffa0ff79a7 */ /* 0x0001e2000810002d */
[----:B------:R-:W-:Y:S01]  /*9d10*/  PRMT R0, RZ, 0x7610, R0 ;  /* 0x00007610ff007816 */ /* 0x000fe20000000000 */
[----:B------:R-:W-:Y:S02]  /*9d20*/  IMAD.MOV.U32 R19, RZ, RZ, -0x1 ;  /* 0xffffffffff137424 */ /* 0x000fe400078e00ff */
[----:B-----5:R-:W-:Y:S01]  /*9d30*/  IMAD.MOV.U32 R22, RZ, RZ, -0x1 ;  /* 0xffffffffff167424 */ /* 0x020fe200078e00ff */
[----:B--2---:R-:W-:-:S04]  /*9d40*/  LEA R18, P0, R2, R18, 0x1 ;  /* 0x0000001202127211 */ /* 0x004fc800078008ff */
[----:B------:R-:W-:Y:S01]  /*9d50*/  LEA.HI.X R17, R2, R17, R23, 0x1, P0 ;  /* 0x0000001102117211 */ /* 0x000fe200000f0c17 */
[----:B------:R-:W-:Y:S01]  /*9d60*/  IMAD.MOV.U32 R2, RZ, RZ, -0x1 ;  /* 0xffffffffff027424 */ /* 0x000fe200078e00ff */
[----:B------:R-:W-:-:S04]  /*9d70*/  ISETP.GE.U32.AND P0, PT, R18, UR4, PT ;  /* 0x0000000412007c0c */ /* 0x000fc8000bf06070 */
[----:B------:R-:W-:-:S13]  /*9d80*/  ISETP.GE.U32.AND.EX P0, PT, R17, UR5, PT, P0 ;  /* 0x0000000511007c0c */ /* 0x000fda000bf06100 */
[----:B0-----:R-:W-:Y:S05]  /*9d90*/  @P0 BRA `(.L_x_287) ;  /* 0x0000000400700947 */ /* 0x001fea0003800000 */
[----:B------:R-:W0:Y:S01]  /*9da0*/  S2R R10, SR_CTAID.X ;  /* 0x00000000000a7919 */ /* 0x000e220000002500 */
[----:B---34-:R-:W1:Y:S01]  /*9db0*/  LDC.64 R8, c[0x0][0x628] ;  /* 0x00018a00ff087b82 */ /* 0x018e620000000a00 */
[----:B------:R-:W-:Y:S01]  /*9dc0*/  ULDC UR4, c[0x0][0x150] ;  /* 0x0000540000047ab9 */ /* 0x000fe20000000800 */
[----:B------:R-:W-:Y:S01]  /*9dd0*/  IMAD.MOV.U32 R6, RZ, RZ, R18 ;  /* 0x000000ffff067224 */ /* 0x000fe200078e0012 */
[----:B------:R-:W2:Y:S01]  /*9de0*/  S2R R20, SR_CTAID.Y ;  /* 0x0000000000147919 */ /* 0x000ea20000002600 */
[----:B------:R-:W-:-:S04]  /*9df0*/  IMAD.MOV.U32 R7, RZ, RZ, R17 ;  /* 0x000000ffff077224 */ /* 0x000fc800078e0011 */
[----:B------:R-:W3:Y:S08]  /*9e00*/  LDC R15, c[0x0][0x144] ;  /* 0x00005100ff0f7b82 */ /* 0x000ef00000000800 */
[----:B------:R-:W4:Y:S08]  /*9e10*/  LDC R0, c[0x0][0x630] ;  /* 0x00018c00ff007b82 */ /* 0x000f300000000800 */
[----:B------:R-:W2:Y:S01]  /*9e20*/  LDC.64 R12, c[0x0][0x620] ;  /* 0x00018800ff0c7b82 */ /* 0x000ea20000000a00 */
[----:B-1----:R-:W-:-:S04]  /*9e30*/  ISETP.NE.U32.AND P0, PT, R8, RZ, PT ;  /* 0x000000ff0800720c */ /* 0x002fc80003f05070 */
[----:B------:R-:W-:Y:S02]  /*9e40*/  ISETP.NE.AND.EX P0, PT, R9, RZ, PT, P0 ;  /* 0x000000ff0900720c */ /* 0x000fe40003f05300 */
[----:B0-----:R-:W-:-:S05]  /*9e50*/  I2FP.F32.U32 R2, R10 ;  /* 0x0000000a00027245 */ /* 0x001fca0000201000 */
[----:B------:R-:W-:-:S04]  /*9e60*/  FMUL R2, R2, UR4 ;  /* 0x0000000402027c20 */ /* 0x000fc80008400000 */
[----:B------:R0:W1:Y:S02]  /*9e70*/  F2I.U32.TRUNC.NTZ R14, R2 ;  /* 0x00000002000e7305 */ /* 0x000064000020f000 */
[----:B---34-:R-:W-:Y:S05]  /*9e80*/  @!P0 BRA `(.L_x_288) ;  /* 0x0000000000288947 */ /* 0x018fea0003800000 */
[----:B------:R-:W3:Y:S02]  /*9e90*/  LDC R3, c[0x0][0x634] ;  /* 0x00018d00ff037b82 */ /* 0x000ee40000000800 */
[----:B---3--:R-:W-:-:S05]  /*9ea0*/  IADD3 R7, P0, R18, R3, RZ ;  /* 0x0000000312077210 */ /* 0x008fca0007f1e0ff */
[----:B------:R-:W-:-:S04]  /*9eb0*/  IMAD.X R11, RZ, RZ, R17, P0 ;  /* 0x000000ffff0b7224 */ /* 0x000fc800000e0611 */
[----:B0-----:R-:W-:-:S04]  /*9ec0*/  IMAD.WIDE.U32 R2, R11, R8, RZ ;  /* 0x000000080b027225 */ /* 0x001fc800078e00ff */
[----:B------:R-:W-:-:S04]  /*9ed0*/  IMAD.WIDE.U32 R4, P0, R7, R9, R2 ;  /* 0x0000000907047225 */ /* 0x000fc80007800002 */
[----:B------:R-:W-:-:S04]  /*9ee0*/  IMAD.WIDE.U32 R2, R7, R8, RZ ;  /* 0x0000000807027225 */ /* 0x000fc800078e00ff */
[----:B------:R-:W-:Y:S01]  /*9ef0*/  IMAD.X R7, RZ, RZ, RZ, P0 ;  /* 0x000000ffff077224 */ /* 0x000fe200000e06ff */
[----:B------:R-:W-:Y:S01]  /*9f00*/  IADD3 RZ, P0, R3, R4, RZ ;  /* 0x0000000403ff7210 */ /* 0x000fe20007f1e0ff */
[----:B------:R-:W-:-:S04]  /*9f10*/  IMAD.MOV.U32 R6, RZ, RZ, R5 ;  /* 0x000000ffff067224 */ /* 0x000fc800078e0005 */
[----:B------:R-:W-:-:S08]  /*9f20*/  IMAD.WIDE.U32.X R6, R11, R9, R6, P0 ;  /* 0x000000090b067225 */ /* 0x000fd000000e0406 */
.L_x_288:
[----:B------:R-:W3:Y:S01]  /*9f30*/  LDC.64 R26, c[0x0][0x640] ;  /* 0x00019000ff1a7b82 */ /* 0x000ee20000000a00 */
[-C--:B------:R-:W-:Y:S01]  /*9f40*/  SHF.R.U64 R11, R6, R0.reuse, R7 ;  /* 0x00000000060b7219 */ /* 0x080fe20000001207 */
[----:B------:R-:W-:Y:S01]  /*9f50*/  IMAD.MOV.U32 R19, RZ, RZ, R17 ;  /* 0x000000ffff137224 */ /* 0x000fe200078e0011 */
[----:B------:R-:W-:Y:S01]  /*9f60*/  SHF.R.U32.HI R0, RZ, R0, R7 ;  /* 0x00000000ff007219 */ /* 0x000fe20000011607 */
[----:B-1----:R-:W-:Y:S01]  /*9f70*/  IMAD.MOV R14, RZ, RZ, -R14 ;  /* 0x000000ffff0e7224 */ /* 0x002fe200078e0a0e */
[----:B------:R-:W-:Y:S01]  /*9f80*/  IADD3 R5, P0, RZ, -R11, RZ ;  /* 0x8000000bff057210 */ /* 0x000fe20007f1e0ff */
[----:B------:R-:W-:Y:S01]  /*9f90*/  ULDC UR4, c[0x0][0x154] ;  /* 0x0000550000047ab9 */ /* 0x000fe20000000800 */
[----:B------:R-:W-:Y:S01]  /*9fa0*/  IMAD.MOV.U32 R7, RZ, RZ, 0x1 ;  /* 0x00000001ff077424 */ /* 0x000fe200078e00ff */
[----:B------:R-:W1:Y:S01]  /*9fb0*/  LDC R4, c[0x0][0x618] ;  /* 0x00018600ff047b82 */ /* 0x000e620000000800 */
[----:B------:R-:W-:Y:S02]  /*9fc0*/  IMAD R22, R15, R14, R10 ;  /* 0x0000000e0f167224 */ /* 0x000fe400078e020a */
[----:B------:R-:W-:-:S04]  /*9fd0*/  IMAD.X R3, RZ, RZ, ~R0, P0 ;  /* 0x000000ffff037224 */ /* 0x000fc800000e0e00 */
[-C--:B--2---:R-:W-:Y:S01]  /*9fe0*/  IMAD R0, R3, R12.reuse, RZ ;  /* 0x0000000c03007224 */ /* 0x084fe200078e02ff */
[----:B------:R-:W2:Y:S01]  /*9ff0*/  LDC R6, c[0x0][0x608] ;  /* 0x00018200ff067b82 */ /* 0x000ea20000000800 */
[----:B0-----:R-:W-:-:S04]  /*a000*/  IMAD.WIDE.U32 R2, R5, R12, R18 ;  /* 0x0000000c05027225 */ /* 0x001fc800078e0012 */
[----:B------:R-:W-:Y:S01]  /*a010*/  IMAD R5, R5, R13, R0 ;  /* 0x0000000d05057224 */ /* 0x000fe200078e0200 */
[----:B------:R-:W-:Y:S02]  /*a020*/  I2FP.F32.U32 R0, R20 ;  /* 0x0000001400007245 */ /* 0x000fe40000201000 */
[----:B------:R-:W0:Y:S01]  /*a030*/  LDC R24, c[0x0][0x658] ;  /* 0x00019600ff187b82 */ /* 0x000e220000000800 */
[----:B------:R-:W-:Y:S01]  /*a040*/  IMAD.IADD R3, R3, 0x1, R5 ;  /* 0x0000000103037824 */ /* 0x000fe200078e0205 */
[----:B---3--:R-:W-:Y:S01]  /*a050*/  ISETP.NE.U32.AND P0, PT, R26, RZ, PT ;  /* 0x000000ff1a00720c */ /* 0x008fe20003f05070 */
[----:B------:R-:W-:Y:S01]  /*a060*/  FMUL R0, R0, UR4 ;  /* 0x0000000400007c20 */ /* 0x000fe20008400000 */
[----:B------:R-:W-:Y:S02]  /*a070*/  IMAD.MOV.U32 R5, RZ, RZ, -0x1 ;  /* 0xffffffffff057424 */ /* 0x000fe400078e00ff */
[----:B------:R-:W-:Y:S01]  /*a080*/  ISETP.NE.AND.EX P0, PT, R27, RZ, PT, P0 ;  /* 0x000000ff1b00720c */ /* 0x000fe20003f05300 */
[----:B------:R3:W4:Y:S01]  /*a090*/  F2I.U32.TRUNC.NTZ R12, R0 ;  /* 0x00000000000c7305 */ /* 0x000722000020f000 */
[----:B------:R-:W3:Y:S01]  /*a0a0*/  LDC R15, c[0x0][0x148] ;  /* 0x00005200ff0f7b82 */ /* 0x000ee20000000800 */
[----:B-1----:R-:W-:-:S02]  /*a0b0*/  SHF.R.U64 R10, R2, R4, R3 ;  /* 0x00000004020a7219 */ /* 0x002fc40000001203 */
[----:B------:R-:W-:-:S05]  /*a0c0*/  SHF.R.U32.HI R3, RZ, R4, R3 ;  /* 0x00000004ff037219 */ /* 0x000fca0000011603 */
[----:B------:R-:W1:Y:S01]  /*a0d0*/  LDC R14, c[0x0][0x600] ;  /* 0x00018000ff0e7b82 */ /* 0x000e620000000800 */
[-CC-:B--2---:R-:W-:Y:S02]  /*a0e0*/  SHF.R.U64 R8, R10, R6.reuse, R3.reuse ;  /* 0x000000060a087219 */ /* 0x184fe40000001203 */
[----:B------:R-:W-:-:S05]  /*a0f0*/  SHF.R.U32.HI R3, RZ, R6, R3 ;  /* 0x00000006ff037219 */ /* 0x000fca0000011603 */
[----:B------:R-:W2:Y:S01]  /*a100*/  LDC R21, c[0x0][0x648] ;  /* 0x00019200ff157b82 */ /* 0x000ea20000000800 */
[-CC-:B0-----:R-:W-:Y:S02]  /*a110*/  SHF.R.U64 R13, R8, R24.reuse, R3.reuse ;  /* 0x00000018080d7219 */ /* 0x181fe40000001203 */
[-C--:B------:R-:W-:Y:S02]  /*a120*/  SHF.L.U32 R5, R5, R24.reuse, RZ ;  /* 0x0000001805057219 */ /* 0x080fe400000006ff */
[-C--:B------:R-:W-:Y:S01]  /*a130*/  SHF.R.U32.HI R3, RZ, R24.reuse, R3 ;  /* 0x00000018ff037219 */ /* 0x080fe20000011603 */
[----:B------:R-:W-:Y:S01]  /*a140*/  IMAD.MOV.U32 R2, RZ, RZ, R13 ;  /* 0x000000ffff027224 */ /* 0x000fe200078e000d */
[----:B------:R-:W-:Y:S01]  /*a150*/  SHF.L.U32 R24, R7, R24, RZ ;  /* 0x0000001807187219 */ /* 0x000fe200000006ff */
[----:B------:R-:W0:Y:S01]  /*a160*/  LDC R25, c[0x0][0x638] ;  /* 0x00018e00ff197b82 */ /* 0x000e220000000800 */
[----:B------:R-:W-:-:S07]  /*a170*/  LOP3.LUT R19, RZ, R5, RZ, 0x33, !PT ;  /* 0x00000005ff137212 */ /* 0x000fce00078e33ff */
[----:B------:R-:W0:Y:S01]  /*a180*/  LDC R28, c[0x0][0x610] ;  /* 0x00018400ff1c7b82 */ /* 0x000e220000000800 */
[----:B----4-:R-:W-:Y:S05]  /*a190*/  @!P0 BRA `(.L_x_289) ;  /* 0x0000000000288947 */ /* 0x010fea0003800000 */
[----:B---3--:R-:W3:Y:S02]  /*a1a0*/  LDC R0, c[0x0][0x64c] ;  /* 0x00019300ff007b82 */ /* 0x008ee40000000800 */
[----:B---3--:R-:W-:-:S05]  /*a1b0*/  IADD3 R7, P0, R13, R0, RZ ;  /* 0x000000000d077210 */ /* 0x008fca0007f1e0ff */
        /* <DEDUP_REMOVED lines=8> */
.L_x_289:
[----:B------:R-:W4:Y:S01]  /*a240*/  LDC R4, c[0x0][0x65c] ;  /* 0x00019700ff047b82 */ /* 0x000f220000000800 */
[----:B--23--:R-:W-:Y:S01]  /*a250*/  SHF.R.U64 R0, R2, R21, R3 ;  /* 0x0000001502007219 */ /* 0x00cfe20000001203 */
[----:B-1----:R-:W-:Y:S01]  /*a260*/  VIADD R3, R14, 0xffffffff ;  /* 0xffffffff0e037836 */ /* 0x002fe20000000000 */
[----:B------:R-:W-:Y:S01]  /*a270*/  LOP3.LUT R19, R8, R19, RZ, 0xc0, !PT ;  /* 0x0000001308137212 */ /* 0x000fe200078ec0ff */
[----:B------:R-:W-:Y:S02]  /*a280*/  IMAD.MOV R12, RZ, RZ, -R12 ;  /* 0x000000ffff0c7224 */ /* 0x000fe400078e0a0c */
[----:B------:R-:W-:Y:S01]  /*a290*/  IMAD.MOV R2, RZ, RZ, -R0 ;  /* 0x000000ffff027224 */ /* 0x000fe200078e0a00 */
[----:B------:R-:W-:Y:S01]  /*a2a0*/  LOP3.LUT R3, R10, R3, RZ, 0xc0, !PT ;  /* 0x000000030a037212 */ /* 0x000fe200078ec0ff */
[----:B------:R-:W-:Y:S02]  /*a2b0*/  IMAD R19, R24, R0, R19 ;  /* 0x0000000018137224 */ /* 0x000fe400078e0213 */
[----:B0-----:R-:W-:-:S04]  /*a2c0*/  IMAD R0, R2, R25, R13 ;  /* 0x0000001902007224 */ /* 0x001fc800078e020d */
[----:B------:R-:W-:Y:S01]  /*a2d0*/  IMAD R2, R0, R14, R3 ;  /* 0x0000000e00027224 */ /* 0x000fe200078e0203 */
[----:B----4-:R-:W-:Y:S01]  /*a2e0*/  ISETP.NE.AND P0, PT, R4, 0x1, PT ;  /* 0x000000010400780c */ /* 0x010fe20003f05270 */
[----:B------:R-:W-:-:S05]  /*a2f0*/  IMAD.MOV.U32 R4, RZ, RZ, 0x1 ;  /* 0x00000001ff047424 */ /* 0x000fca00078e00ff */
[----:B------:R-:W-:-:S07]  /*a300*/  PRMT R0, R4, 0x7610, R0 ;  /* 0x0000761004007816 */ /* 0x000fce0000000000 */
[----:B------:R-:W-:-:S04]  /*a310*/  @P0 IMAD R22, R15, R12, R20 ;  /* 0x0000000c0f160224 */ /* 0x000fc800078e0214 */
[----:B------:R-:W-:-:S05]  /*a320*/  IMAD R19, R19, R28, R22 ;  /* 0x0000001c13137224 */ /* 0x000fca00078e0216 */
[----:B------:R-:W-:Y:S02]  /*a330*/  SEL R22, R2, R19, !P0 ;  /* 0x0000001302167207 */ /* 0x000fe40004000000 */
[----:B------:R-:W-:Y:S01]  /*a340*/  SEL R19, R19, R2, !P0 ;  /* 0x0000000213137207 */ /* 0x000fe20004000000 */
[----:B------:R-:W-:-:S07]  /*a350*/  IMAD.MOV.U32 R2, RZ, RZ, R11 ;  /* 0x000000ffff027224 */ /* 0x000fce00078e000b */
.L_x_287:
[----:B------:R-:W-:Y:S02]  /*a360*/  LOP3.LUT P0, RZ, R0, 0xff, RZ, 0xc0, !PT ;  /* 0x000000ff00ff7812 */ /* 0x000fe4000780c0ff */
[----:B------:R-:W-:-:S11]  /*a370*/  LOP3.LUT R173, R173, 0x1, RZ, 0x3c, !PT ;  /* 0x00000001adad7812 */ /* 0x000fd600078e3cff */
[----:B------:R-:W-:Y:S05]  /*a380*/  @P0 BRA `(.L_x_290) ;  /* 0xffffff7000300947 */ /* 0x000fea000383ffff */
[----:B------:R-:W-:Y:S05]  /*a390*/  EXIT ;  /* 0x000000000000794d */ /* 0x000fea0003800000 */
.L_x_13:
[----:B------:R-:W-:-:S08]  /*a3a0*/  ISETP.NE.AND P0, PT, R0, RZ, PT ;  /* 0x000000ff0000720c */ /* 0x000fd00003f05270 */
[----:B0-----:R-:W0:-:S00]  /*a3b0*/  USETMAXREG.DEALLOC.CTAPOOL 0x28 ;  /* 0x00000028000079c8 */ /* 0x001e0000080e0500 */
[----:B------:R-:W-:Y:S05]  /*a3c0*/  @P0 EXIT ;  /* 0x000000000000094d */ /* 0x000fea0003800000 */
[----:B0-----:R-:W-:Y:S01]  /*a3d0*/  LOP3.LUT P0, RZ, R8, 0xff, RZ, 0xc0, !PT ;  /* 0x000000ff08ff7812 */ /* 0x001fe2000780c0ff */
[----:B------:R-:W-:Y:S02]  /*a3e0*/  IMAD.MOV.U32 R0, RZ, RZ, 0x1 ;  /* 0x00000001ff007424 */ /* 0x000fe400078e00ff */
[----:B------:R-:W-:-:S10]  /*a3f0*/  IMAD.MOV.U32 R7, RZ, RZ, RZ ;  /* 0x000000ffff077224 */ /* 0x000fd400078e00ff */
[----:B------:R-:W-:Y:S05]  /*a400*/  @!P0 BRA `(.L_x_291) ;  /* 0x0000000c001c8947 */ /* 0x000fea0003800000 */
[----:B------:R-:W-:Y:S01]  /*a410*/  LOP3.LUT P0, RZ, R4, 0x1f, RZ, 0xc0, !PT ;  /* 0x0000001f04ff7812 */ /* 0x000fe2000780c0ff */
[----:B------:R-:W-:Y:S01]  /*a420*/  ULDC UR5, c[0x0][0x658] ;  /* 0x0001960000057ab9 */ /* 0x000fe20000000800 */
[----:B------:R-:W-:Y:S01]  /*a430*/  UMOV UR6, 0xffffffff ;  /* 0xffffffff00067882 */ /* 0x000fe20000000000 */
[----:B------:R-:W-:Y:S01]  /*a440*/  BSSY B0, `(.L_x_291) ;  /* 0x00000c3000007945 */ /* 0x000fe20003800000 */
[----:B------:R-:W-:Y:S01]  /*a450*/  USHF.L.U32 UR6, UR6, UR5, URZ ;  /* 0x0000000506067299 */ /* 0x000fe2000800063f */
[C---:B------:R-:W-:Y:S01]  /*a460*/  ISETP.NE.AND P2, PT, R3.reuse, RZ, PT ;  /* 0x000000ff0300720c */ /* 0x040fe20003f45270 */
[----:B------:R-:W-:Y:S01]  /*a470*/  IMAD.MOV.U32 R8, RZ, RZ, 0x1 ;  /* 0x00000001ff087424 */ /* 0x000fe200078e00ff */
[----:B------:R-:W-:Y:S01]  /*a480*/  ISETP.NE.OR P0, PT, R3, RZ, !P0 ;  /* 0x000000ff0300720c */ /* 0x000fe20004705670 */
[----:B------:R-:W-:Y:S01]  /*a490*/  IMAD.MOV.U32 R0, RZ, RZ, 0x1 ;  /* 0x00000001ff007424 */ /* 0x000fe200078e00ff */
[----:B------:R-:W-:Y:S01]  /*a4a0*/  LOP3.LUT R6, R16, 0x2, RZ, 0xfc, !PT ;  /* 0x0000000210067812 */ /* 0x000fe200078efcff */
[----:B------:R-:W-:Y:S01]  /*a4b0*/  IMAD.MOV.U32 R7, RZ, RZ, RZ ;  /* 0x000000ffff077224 */ /* 0x000fe200078e00ff */
[----:B------:R-:W-:Y:S01]  /*a4c0*/  ULDC UR4, c[0x0][0x600] ;  /* 0x0001800000047ab9 */ /* 0x000fe20000000800 */
[----:B------:R-:W-:Y:S01]  /*a4d0*/  UMOV UR7, 0x1 ;  /* 0x0000000100077882 */ /* 0x000fe20000000000 */
[----:B------:R-:W-:-:S02]  /*a4e0*/  UIADD3 UR19, UR40, 0x1, URZ ;  /* 0x0000000128137890 */ /* 0x000fc4000fffe03f */
[----:B------:R-:W-:Y:S02]  /*a4f0*/  UIADD3 UR15, UR4, -0x1, URZ ;  /* 0xffffffff040f7890 */ /* 0x000fe4000fffe03f */
[----:B------:R-:W-:Y:S02]  /*a500*/  USHF.L.U32 UR17, UR7, UR5, URZ ;  /* 0x0000000507117299 */ /* 0x000fe4000800063f */
[----:B------:R-:W-:Y:S01]  /*a510*/  ULOP3.LUT UR16, URZ, UR6, URZ, 0x33, !UPT ;  /* 0x000000063f107292 */ /* 0x000fe2000f8e333f */
[----:B------:R-:W-:-:S11]  /*a520*/  ULDC.64 UR20, c[0x0][0x198] ;  /* 0x0000660000147ab9 */ /* 0x000fd60000000a00 */
.L_x_303:
[----:B------:R-:W-:-:S03]  /*a530*/  UMOV UR4, 0xffffffff ;  /* 0xffffffff00047882 */ /* 0x000fc60000000000 */
[----:B------:R-:W-:Y:S05]  /*a540*/  BRA.DIV UR4, `(.L_x_292) ;  /* 0x0000001204047947 */ /* 0x000fea000b800000 */
[----:B------:R-:W-:-:S13]  /*a550*/  ELECT P6, URZ, PT ;  /* 0x00000000003f782f */ /* 0x000fda00038c0000 */
.L_x_317:
[----:B------:R-:W0:Y:S01]  /*a560*/  LDC R3, c[0x0][0x28c] ;  /* 0x0000a300ff037b82 */ /* 0x000e220000000800 */
[----:B------:R-:W-:Y:S01]  /*a570*/  BSSY B1, `(.L_x_293) ;  /* 0x0000037000017945 */ /* 0x000fe20003800000 */
[----:B0-----:R-:W-:-:S13]  /*a580*/  ISETP.LT.OR P6, PT, R3, 0x1, !P6 ;  /* 0x000000010300780c */ /* 0x001fda00077c1670 */
[----:B------:R-:W-:Y:S05]  /*a590*/  @P6 BRA `(.L_x_294) ;  /* 0x0000000000d06947 */ /* 0x000fea0003800000 */
[----:B------:R-:W-:Y:S02]  /*a5a0*/  IMAD.SHL.U32 R22, R22, 0x100, RZ ;  /* 0x0000010016167824 */ /* 0x000fe400078e00ff */
[----:B------:R-:W-:Y:S02]  /*a5b0*/  IMAD.SHL.U32 R19, R19, 0x40, RZ ;  /* 0x0000004013137824 */ /* 0x000fe400078e00ff */
[----:B------:R-:W-:Y:S02]  /*a5c0*/  IMAD.MOV.U32 R12, RZ, RZ, RZ ;  /* 0x000000ffff0c7224 */ /* 0x000fe400078e00ff */
[----:B------:R-:W-:Y:S02]  /*a5d0*/  IMAD.U32 R13, RZ, RZ, UR19 ;  /* 0x00000013ff0d7e24 */ /* 0x000fe4000f8e00ff */
[----:B------:R-:W-:Y:S02]  /*a5e0*/  IMAD.MOV.U32 R3, RZ, RZ, R0 ;  /* 0x000000ffff037224 */ /* 0x000fe400078e0000 */
[----:B------:R-:W-:-:S07]  /*a5f0*/  IMAD.MOV.U32 R4, RZ, RZ, R7 ;  /* 0x000000ffff047224 */ /* 0x000fce00078e0007 */
.L_x_298:
[----:B------:R-:W0:Y:S01]  /*a600*/  S2R R10, SR_CgaCtaId ;  /* 0x00000000000a7919 */ /* 0x000e220000008800 */
[----:B------:R-:W-:Y:S01]  /*a610*/  MOV R5, 0x400 ;  /* 0x0000040000057802 */ /* 0x000fe20000000f00 */
[----:B------:R-:W1:Y:S03]  /*a620*/  @!P2 LDC R9, c[0x0][0x500] ;  /* 0x00014000ff09ab82 */ /* 0x000e660000000800 */
[----:B0-----:R-:W-:Y:S02]  /*a630*/  LEA R11, R10, R5, 0x18 ;  /* 0x000000050a0b7211 */ /* 0x001fe400078ec0ff */
[----:B------:R-:W-:-:S03]  /*a640*/  SHF.L.U32 R5, R3, 0x1f, RZ ;  /* 0x0000001f03057819 */ /* 0x000fc600000006ff */
[----:B------:R-:W-:-:S04]  /*a650*/  IMAD R10, R4, 0x8, R11 ;  /* 0x00000008040a7824 */ /* 0x000fc800078e020b */
[----:B------:R-:W0:Y:S02]  /*a660*/  SYNCS.PHASECHK.TRANS64.TRYWAIT P1, [R10+URZ+0x28], R5 ;  /* 0x000028050a0075a7 */ /* 0x000e24000802017f */
[----:B01----:R-:W-:Y:S05]  /*a670*/  @!P1 BRA `(.L_x_295) ;  /* 0x0000000c00d89947 */ /* 0x003fea0003800000 */
.L_x_318:
[----:B0-----:R-:W-:Y:S01]  /*a680*/  PRMT R5, R6, 0x9910, RZ ;  /* 0x0000991006057816 */ /* 0x001fe200000000ff */
[----:B------:R0:W-:Y:S03]  /*a690*/  @!P2 SYNCS.ARRIVE.TRANS64 RZ, [R10+URZ], R9 ;  /* 0x000000090affa9a7 */ /* 0x0001e6000800003f */
[----:B------:R-:W-:-:S13]  /*a6a0*/  ISETP.NE.AND P1, PT, R5, 0x2, PT ;  /* 0x000000020500780c */ /* 0x000fda0003f25270 */
[----:B0-----:R-:W-:Y:S05]  /*a6b0*/  @P1 BRA `(.L_x_296) ;  /* 0x0000000000041947 */ /* 0x001fea0003800000 */
[----:B------:R-:W-:Y:S01]  /*a6c0*/  BPT.TRAP 0x1 ;  /* 0x000000040000795c */ /* 0x000fe20000300000 */
.L_x_296:
[----:B------:R-:W-:Y:S05]  /*a6d0*/  @P0 BRA `(.L_x_297) ;  /* 0x0000000000040947 */ /* 0x000fea0003800000 */
[----:B------:R-:W-:Y:S01]  /*a6e0*/  BPT.TRAP 0x1 ;  /* 0x000000040000795c */ /* 0x000fe20000300000 */
.L_x_297:
[--C-:B------:R-:W-:Y:S01]  /*a6f0*/  IMAD R5, R4, 0x2000, R11.reuse ;  /* 0x0000200004057824 */ /* 0x100fe200078e020b */
[----:B------:R-:W-:Y:S01]  /*a700*/  R2UR UR9, R10 ;  /* 0x000000000a0972ca */ /* 0x000fe200000e0000 */
[C---:B------:R-:W-:Y:S01]  /*a710*/  IMAD R11, R4.reuse, 0x8000, R11 ;  /* 0x00008000040b7824 */ /* 0x040fe200078e020b */
[----:B------:R-:W-:Y:S01]  /*a720*/  UIADD3 UR4, UP0, UR20, 0xf0, URZ ;  /* 0x000000f014047890 */ /* 0x000fe2000ff1e03f */
[----:B------:R-:W-:Y:S01]  /*a730*/  VIADD R13, R13, 0xffffffff ;  /* 0xffffffff0d0d7836 */ /* 0x000fe20000000000 */
[----:B------:R-:W-:Y:S01]  /*a740*/  R2UR UR5, R5 ;  /* 0x00000000050572ca */ /* 0x000fe200000e0000 */
[----:B------:R-:W-:Y:S01]  /*a750*/  UIADD3 UR22, UP1, UR20, 0x1f0, URZ ;  /* 0x000001f014167890 */ /* 0x000fe2000ff3e03f */
[----:B------:R-:W-:Y:S01]  /*a760*/  R2UR UR8, R11 ;  /* 0x000000000b0872ca */ /* 0x000fe200000e0000 */
[----:B------:R-:W-:Y:S01]  /*a770*/  VIADD R4, R4, 0x1 ;  /* 0x0000000104047836 */ /* 0x000fe20000000000 */
[----:B------:R-:W-:Y:S01]  /*a780*/  R2UR UR11, R19 ;  /* 0x00000000130b72ca */ /* 0x000fe200000e0000 */
[----:B------:R-:W-:Y:S01]  /*a790*/  UIADD3.X UR23, URZ, UR21, URZ, UP1, !UPT ;  /* 0x000000153f177290 */ /* 0x000fe20008ffe43f */
[----:B------:R-:W-:Y:S01]  /*a7a0*/  R2UR UR10, R12 ;  /* 0x000000000c0a72ca */ /* 0x000fe200000e0000 */
[----:B------:R-:W-:Y:S01]  /*a7b0*/  UMOV UR6, 0x0 ;  /* 0x0000000000067882 */ /* 0x000fe20000000000 */
[----:B------:R-:W-:Y:S01]  /*a7c0*/  R2UR UR12, R2 ;  /* 0x00000000020c72ca */ /* 0x000fe200000e0000 */
[----:B------:R-:W-:Y:S01]  /*a7d0*/  UMOV UR7, 0x10000000 ;  /* 0x1000000000077882 */ /* 0x000fe20000000000 */
[----:B------:R-:W-:Y:S01]  /*a7e0*/  R2UR UR18, R22 ;  /* 0x00000000161272ca */ /* 0x000fe200000e0000 */
[----:B------:R-:W-:Y:S01]  /*a7f0*/  VIADD R12, R12, 0x40 ;  /* 0x000000400c0c7836 */ /* 0x000fe20000000000 */
[----:B------:R-:W-:Y:S01]  /*a800*/  ISETP.GT.AND P3, PT, R13, 0x1, PT ;  /* 0x000000010d00780c */ /* 0x000fe20003f64270 */
[----:B------:R-:W-:Y:S01]  /*a810*/  UIADD3 UR13, UR5, 0x180, URZ ;  /* 0x00000180050d7890 */ /* 0x000fe2000fffe03f */
[----:B------:R-:W-:Y:S01]  /*a820*/  ISETP.NE.AND P1, PT, R4, 0x5, PT ;  /* 0x000000050400780c */ /* 0x000fe20003f25270 */
[----:B------:R-:W-:-:S02]  /*a830*/  UIADD3.X UR5, URZ, UR21, URZ, UP0, !UPT ;  /* 0x000000153f057290 */ /* 0x000fc400087fe43f */
[----:B------:R-:W-:Y:S01]  /*a840*/  UIADD3 UR14, UR8, 0xa180, URZ ;  /* 0x0000a180080e7890 */ /* 0x000fe2000fffe03f */
[----:B------:R-:W-:Y:S02]  /*a850*/  SEL R10, RZ, 0x1, P1 ;  /* 0x00000001ff0a7807 */ /* 0x000fe40000800000 */
[----:B------:R-:W-:Y:S01]  /*a860*/  UMOV UR8, UR13 ;  /* 0x0000000d00087c82 */ /* 0x000fe20008000000 */
[----:B------:R-:W-:Y:S02]  /*a870*/  SEL R4, R4, RZ, P1 ;  /* 0x000000ff04047207 */ /* 0x000fe40000800000 */
[----:B------:R-:W-:Y:S01]  /*a880*/  LOP3.LUT R3, R3, R10, RZ, 0x3c, !PT ;  /* 0x0000000a03037212 */ /* 0x000fe200078e3cff */
[----:B------:R0:W-:Y:S02]  /*a890*/  UTMALDG.3D [UR8], [UR4], desc[UR6] ;  /* 0x00000608040075b4 */ /* 0x0001e40008011000 */
[----:B0-----:R-:W-:Y:S01]  /*a8a0*/  UMOV UR8, UR14 ;  /* 0x0000000e00087c82 */ /* 0x001fe20008000000 */
[----:B------:R-:W-:-:S02]  /*a8b0*/  UMOV UR11, UR18 ;  /* 0x00000012000b7c82 */ /* 0x000fc40008000000 */
[----:B------:R0:W-:Y:S02]  /*a8c0*/  UTMALDG.3D [UR8], [UR22], desc[UR6] ;  /* 0x00000608160075b4 */ /* 0x0001e40008011000 */
[----:B0-----:R-:W-:Y:S05]  /*a8d0*/  @P3 BRA `(.L_x_298) ;  /* 0xfffffffc00483947 */ /* 0x001fea000383ffff */
.L_x_294:
[----:B------:R-:W-:Y:S05]  /*a8e0*/  BSYNC B1 ;  /* 0x0000000000017941 */ /* 0x000fea0003800000 */
.L_x_293:
[----:B------:R-:W2:Y:S01]  /*a8f0*/  LDL.64 R10, [R1] ;  /* 0x00000000010a7983 */ /* 0x000ea20000100a00 */
[----:B------:R-:W-:Y:S01]  /*a900*/  LOP3.LUT P4, RZ, R8, 0xff, RZ, 0xc0, !PT ;  /* 0x000000ff08ff7812 */ /* 0x000fe2000788c0ff */
[----:B------:R-:W-:Y:S01]  /*a910*/  VIADD R4, R7, UR40 ;  /* 0x0000002807047c36 */ /* 0x000fe20008000000 */
[----:B------:R-:W-:Y:S01]  /*a920*/  ULDC.64 UR4, c[0x0][0x650] ;  /* 0x0001940000047ab9 */ /* 0x000fe20000000a00 */
[----:B------:R-:W-:Y:S01]  /*a930*/  IMAD.U32 R7, RZ, RZ, UR40 ;  /* 0x00000028ff077e24 */ /* 0x000fe2000f8e00ff */
[----:B------:R-:W-:Y:S01]  /*a940*/  UISETP.GE.U32.AND UP0, UPT, UR40, 0x5, UPT ;  /* 0x000000052800788c */ /* 0x000fe2000bf06070 */
[----:B------:R-:W-:Y:S01]  /*a950*/  BSSY B1, `(.L_x_299) ;  /* 0x000006f000017945 */ /* 0x000fe20003800000 */
[----:B------:R-:W-:Y:S01]  /*a960*/  ISETP.GT.U32.AND P1, PT, R4, 0x4, PT ;  /* 0x000000040400780c */ /* 0x000fe20003f24070 */
[----:B------:R-:W-:Y:S01]  /*a970*/  IMAD.MOV.U32 R19, RZ, RZ, -0x1 ;  /* 0xffffffffff137424 */ /* 0x000fe200078e00ff */
[----:B------:R-:W-:Y:S01]  /*a980*/  PRMT R8, RZ, 0x7610, R8 ;  /* 0x00007610ff087816 */ /* 0x000fe20000000008 */
[----:B------:R-:W-:Y:S01]  /*a990*/  IMAD.MOV.U32 R22, RZ, RZ, -0x1 ;  /* 0xffffffffff167424 */ /* 0x000fe200078e00ff */
[----:B------:R-:W-:-:S02]  /*a9a0*/  ISETP.LT.U32.AND P1, PT, R7, 0x5, P1 ;  /* 0x000000050700780c */ /* 0x000fc40000f21070 */
[----:B------:R-:W-:Y:S01]  /*a9b0*/  PLOP3.LUT P3, PT, PT, PT, UP0, 0x80, 0x0 ;  /* 0x000000000000781c */ /* 0x000fe20003f6f008 */
[----:B------:R-:W0:Y:S01]  /*a9c0*/  @P4 S2R R3, SR_CgaCtaId ;  /* 0x0000000000034919 */ /* 0x000e220000008800 */
[----:B------:R-:W-:-:S04]  /*a9d0*/  @P4 MOV R2, 0x400 ;  /* 0x0000040000024802 */ /* 0x000fc80000000f00 */
[----:B0-----:R-:W-:Y:S01]  /*a9e0*/  @P4 LEA R5, R3, R2, 0x18 ;  /* 0x0000000203054211 */ /* 0x001fe200078ec0ff */
[----:B------:R-:W-:-:S03]  /*a9f0*/  IMAD.WIDE.U32 R2, R4, -0x33333333, RZ ;  /* 0xcccccccd04027825 */ /* 0x000fc600078e00ff */
[----:B------:R0:W-:Y:S01]  /*aa00*/  @P4 SYNCS.ARRIVE.TRANS64.A1T0 RZ, [R5+URZ+0x88], RZ ;  /* 0x000088ff05ff49a7 */ /* 0x0001e2000810003f */
[----:B------:R-:W-:Y:S01]  /*aa10*/  IMAD.MOV.U32 R2, RZ, RZ, -0x1 ;  /* 0xffffffffff027424 */ /* 0x000fe200078e00ff */
[----:B0-----:R-:W-:Y:S02]  /*aa20*/  SHF.R.U32.HI R5, RZ, 0x2, R3 ;  /* 0x00000002ff057819 */ /* 0x001fe40000011603 */
[----:B------:R-:W-:-:S03]  /*aa30*/  SEL R3, RZ, 0x1, !P1 ;  /* 0x00000001ff037807 */ /* 0x000fc60004800000 */
[----:B------:R-:W-:Y:S01]  /*aa40*/  IMAD R7, R5, -0x5, R4 ;  /* 0xfffffffb05077824 */ /* 0x000fe200078e0204 */
[----:B------:R-:W-:Y:S02]  /*aa50*/  LOP3.LUT R0, R0, R3, RZ, 0x3c, !PT ;  /* 0x0000000300007212 */ /* 0x000fe400078e3cff */
[----:B------:R-:W-:Y:S02]  /*aa60*/  PRMT R3, RZ, 0x7610, R3 ;  /* 0x00007610ff037816 */ /* 0x000fe40000000003 */
[----:B------:R-:W-:Y:S02]  /*aa70*/  @P3 LOP3.LUT R0, R0, 0x1, R5, 0x78, !PT ;  /* 0x0000000100003812 */ /* 0x000fe400078e7805 */
[----:B--2---:R-:W-:-:S04]  /*aa80*/  IADD3 R18, P4, R18, R10, RZ ;  /* 0x0000000a12127210 */ /* 0x004fc80007f9e0ff */
[----:B------:R-:W-:Y:S01]  /*aa90*/  ISETP.GE.U32.AND P1, PT, R18, UR4, PT ;  /* 0x0000000412007c0c */ /* 0x000fe2000bf26070 */
[----:B------:R-:W-:-:S05]  /*aaa0*/  IMAD.X R17, R17, 0x1, R23, P4 ;  /* 0x0000000111117824 */ /* 0x000fca00020e0617 */
[----:B------:R-:W-:-:S13]  /*aab0*/  ISETP.GE.U32.AND.EX P1, PT, R17, UR5, PT, P1 ;  /* 0x0000000511007c0c */ /* 0x000fda000bf26110 */
[----:B------:R-:W-:Y:S05]  /*aac0*/  @P1 BRA `(.L_x_300) ;  /* 0x00000004005c1947 */ /* 0x000fea0003800000 */
[----:B------:R-:W0:Y:S01]  /*aad0*/  S2R R11, SR_CTAID.X ;  /* 0x00000000000b7919 */ /* 0x000e220000002500 */
[----:B------:R-:W-:Y:S01]  /*aae0*/  ULDC.64 UR4, c[0x0][0x628] ;  /* 0x00018a0000047ab9 */ /* 0x000fe20000000a00 */
[----:B------:R-:W1:Y:S01]  /*aaf0*/  LDC R12, c[0x0][0x144] ;  /* 0x00005100ff0c7b82 */ /* 0x000e620000000800 */
[----:B------:R-:W-:Y:S01]  /*ab00*/  ISETP.NE.U32.AND P1, PT, RZ, UR4, PT ;  /* 0x00000004ff007c0c */ /* 0x000fe2000bf25070 */
[----:B------:R-:W2:Y:S01]  /*ab10*/  S2R R9, SR_CTAID.Y ;  /* 0x0000000000097919 */ /* 0x000ea20000002600 */
[----:B------:R-:W-:Y:S01]  /*ab20*/  ULDC UR6, c[0x0][0x150] ;  /* 0x0000540000067ab9 */ /* 0x000fe20000000800 */
[----:B------:R-:W-:Y:S01]  /*ab30*/  ULDC UR7, c[0x0][0x630] ;  /* 0x00018c0000077ab9 */ /* 0x000fe20000000800 */
[----:B------:R-:W-:Y:S01]  /*ab40*/  ISETP.NE.AND.EX P1, PT, RZ, UR5, PT, P1 ;  /* 0x00000005ff007c0c */ /* 0x000fe2000bf25310 */
[----:B------:R-:W-:Y:S01]  /*ab50*/  IMAD.MOV.U32 R2, RZ, RZ, R18 ;  /* 0x000000ffff027224 */ /* 0x000fe200078e0012 */
[----:B0-----:R-:W-:-:S05]  /*ab60*/  I2FP.F32.U32 R3, R11 ;  /* 0x0000000b00037245 */ /* 0x001fca0000201000 */
[----:B------:R-:W-:Y:S01]  /*ab70*/  FMUL R14, R3, UR6 ;  /* 0x00000006030e7c20 */ /* 0x000fe20008400000 */
[----:B------:R-:W-:-:S05]  /*ab80*/  IMAD.MOV.U32 R3, RZ, RZ, R17 ;  /* 0x000000ffff037224 */ /* 0x000fca00078e0011 */
[----:B--2---:R-:W-:Y:S05]  /*ab90*/  @!P1 BRA `(.L_x_301) ;  /* 0x0000000000289947 */ /* 0x004fea0003800000 */
[----:B------:R-:W-:Y:S02]  /*aba0*/  ULDC UR6, c[0x0][0x634] ;  /* 0x00018d0000067ab9 */ /* 0x000fe40000000800 */
[----:B------:R-:W-:-:S05]  /*abb0*/  IADD3 R3, P1, R18, UR6, RZ ;  /* 0x0000000612037c10 */ /* 0x000fca000ff3e0ff */
[----:B------:R-:W-:-:S04]  /*abc0*/  IMAD.X R13, RZ, RZ, R17, P1 ;  /* 0x000000ffff0d7224 */ /* 0x000fc800008e0611 */
[----:B------:R-:W-:-:S04]  /*abd0*/  IMAD.WIDE.U32 R4, R13, UR4, RZ ;  /* 0x000000040d047c25 */ /* 0x000fc8000f8e00ff */
[----:B------:R-:W-:-:S04]  /*abe0*/  IMAD.WIDE.U32 R4, P1, R3, UR5, R4 ;  /* 0x0000000503047c25 */ /* 0x000fc8000f820004 */
[----:B------:R-:W-:-:S04]  /*abf0*/  IMAD.WIDE.U32 R2, R3, UR4, RZ ;  /* 0x0000000403027c25 */ /* 0x000fc8000f8e00ff */
[----:B------:R-:W-:Y:S01]  /*ac00*/  IMAD.MOV.U32 R2, RZ, RZ, R5 ;  /* 0x000000ffff027224 */ /* 0x000fe200078e0005 */
[----:B------:R-:W-:Y:S01]  /*ac10*/  IADD3 RZ, P3, R3, R4, RZ ;  /* 0x0000000403ff7210 */ /* 0x000fe20007f7e0ff */
[----:B------:R-:W-:-:S04]  /*ac20*/  IMAD.X R3, RZ, RZ, RZ, P1 ;  /* 0x000000ffff037224 */ /* 0x000fc800008e06ff */
[----:B------:R-:W-:-:S08]  /*ac30*/  IMAD.WIDE.U32.X R2, R13, UR5, R2, P3 ;  /* 0x000000050d027c25 */ /* 0x000fd000098e0402 */
.L_x_301:
[--C-:B------:R-:W-:Y:S01]  /*ac40*/  SHF.R.U64 R10, R2, UR7, R3.reuse ;  /* 0x00000007020a7c19 */ /* 0x100fe20008001203 */
[----:B------:R-:W0:Y:S01]  /*ac50*/  F2I.U32.TRUNC.NTZ R14, R14 ;  /* 0x0000000e000e7305 */ /* 0x000e22000020f000 */
[----:B------:R-:W-:Y:S01]  /*ac60*/  SHF.R.U32.HI R2, RZ, UR7, R3 ;  /* 0x00000007ff027c19 */ /* 0x000fe20008011603 */
[----:B------:R-:W-:Y:S01]  /*ac70*/  ULDC.64 UR4, c[0x0][0x620] ;  /* 0x0001880000047ab9 */ /* 0x000fe20000000a00 */
[----:B------:R-:W-:Y:S01]  /*ac80*/  IADD3 R5, P1, RZ, -R10, RZ ;  /* 0x8000000aff057210 */ /* 0x000fe20007f3e0ff */
[----:B------:R-:W-:Y:S01]  /*ac90*/  IMAD.MOV.U32 R3, RZ, RZ, R17 ;  /* 0x000000ffff037224 */ /* 0x000fe200078e0011 */
[----:B------:R-:W-:-:S03]  /*aca0*/  ULDC.64 UR6, c[0x0][0x640] ;  /* 0x0001900000067ab9 */ /* 0x000fc60000000a00 */
[----:B------:R-:W-:Y:S01]  /*acb0*/  IMAD.X R2, RZ, RZ, ~R2, P1 ;  /* 0x000000ffff027224 */ /* 0x000fe200008e0e02 */
[----:B------:R-:W-:-:S03]  /*acc0*/  ISETP.NE.U32.AND P1, PT, RZ, UR6, PT ;  /* 0x00000006ff007c0c */ /* 0x000fc6000bf25070 */
[----:B------:R-:W-:Y:S01]  /*acd0*/  IMAD R4, R2, UR4, RZ ;  /* 0x0000000402047c24 */ /* 0x000fe2000f8e02ff */
[----:B------:R-:W-:Y:S01]  /*ace0*/  ISETP.NE.AND.EX P1, PT, RZ, UR7, PT, P1 ;  /* 0x00000007ff007c0c */ /* 0x000fe2000bf25310 */
[----:B------:R-:W-:-:S04]  /*acf0*/  IMAD.MOV.U32 R2, RZ, RZ, R18 ;  /* 0x000000ffff027224 */ /* 0x000fc800078e0012 */
[----:B------:R-:W-:Y:S01]  /*ad00*/  IMAD.WIDE.U32 R2, R5, UR4, R2 ;  /* 0x0000000405027c25 */ /* 0x000fe2000f8e0002 */
[----:B------:R-:W-:-:S03]  /*ad10*/  ULDC UR4, c[0x0][0x618] ;  /* 0x0001860000047ab9 */ /* 0x000fc60000000800 */
[----:B------:R-:W-:Y:S01]  /*ad20*/  IMAD R5, R5, UR5, R4 ;  /* 0x0000000505057c24 */ /* 0x000fe2000f8e0204 */
[----:B------:R-:W-:Y:S01]  /*ad30*/  ULDC UR5, c[0x0][0x154] ;  /* 0x0000550000057ab9 */ /* 0x000fe20000000800 */
[----:B0-----:R-:W-:Y:S02]  /*ad40*/  IMAD.MOV R4, RZ, RZ, -R14 ;  /* 0x000000ffff047224 */ /* 0x001fe400078e0a0e */
[----:B------:R-:W0:Y:S01]  /*ad50*/  LDC R14, c[0x0][0x148] ;  /* 0x00005200ff0e7b82 */ /* 0x000e220000000800 */
[----:B------:R-:W-:Y:S02]  /*ad60*/  IMAD.IADD R3, R3, 0x1, R5 ;  /* 0x0000000103037824 */ /* 0x000fe400078e0205 */
[----:B-1----:R-:W-:Y:S01]  /*ad70*/  IMAD R11, R12, R4, R11 ;  /* 0x000000040c0b7224 */ /* 0x002fe200078e020b */
[----:B------:R-:W-:Y:S02]  /*ad80*/  I2FP.F32.U32 R4, R9 ;  /* 0x0000000900047245 */ /* 0x000fe40000201000 */
[----:B------:R-:W-:-:S02]  /*ad90*/  SHF.R.U64 R12, R2, UR4, R3 ;  /* 0x00000004020c7c19 */ /* 0x000fc40008001203 */
[----:B------:R-:W-:Y:S01]  /*ada0*/  SHF.R.U32.HI R3, RZ, UR4, R3 ;  /* 0x00000004ff037c19 */ /* 0x000fe20008011603 */
[----:B------:R-:W-:Y:S01]  /*adb0*/  FMUL R4, R4, UR5 ;  /* 0x0000000504047c20 */ /* 0x000fe20008400000 */
[----:B------:R-:W-:Y:S02]  /*adc0*/  ULDC UR4, c[0x0][0x608] ;  /* 0x0001820000047ab9 */ /* 0x000fe40000000800 */
[--C-:B------:R-:W-:Y:S01]  /*add0*/  SHF.R.U64 R15, R12, UR4, R3.reuse ;  /* 0x000000040c0f7c19 */ /* 0x100fe20008001203 */
[----:B------:R1:W2:Y:S01]  /*ade0*/  F2I.U32.TRUNC.NTZ R20, R4 ;  /* 0x0000000400147305 */ /* 0x0002a2000020f000 */
[----:B------:R-:W-:Y:S01]  /*adf0*/  SHF.R.U32.HI R2, RZ, UR4, R3 ;  /* 0x00000004ff027c19 */ /* 0x000fe20008011603 */
[----:B------:R-:W-:-:S03]  /*ae00*/  ULDC UR4, c[0x0][0x658] ;  /* 0x0001960000047ab9 */ /* 0x000fc60000000800 */
[--C-:B------:R-:W-:Y:S02]  /*ae10*/  SHF.R.U64 R13, R15, UR4, R2.reuse ;  /* 0x000000040f0d7c19 */ /* 0x100fe40008001202 */
[----:B------:R-:W-:-:S03]  /*ae20*/  SHF.R.U32.HI R19, RZ, UR4, R2 ;  /* 0x00000004ff137c19 */ /* 0x000fc60008011602 */
[----:B------:R-:W-:Y:S02]  /*ae30*/  IMAD.MOV.U32 R2, RZ, RZ, R13 ;  /* 0x000000ffff027224 */ /* 0x000fe400078e000d */
[----:B------:R-:W-:Y:S01]  /*ae40*/  IMAD.MOV.U32 R3, RZ, RZ, R19 ;  /* 0x000000ffff037224 */ /* 0x000fe200078e0013 */
[----:B-1----:R-:W-:Y:S06]  /*ae50*/  @!P1 BRA `(.L_x_302) ;  /* 0x0000000000289947 */ /* 0x002fec0003800000 */
        /* <DEDUP_REMOVED lines=10> */
.L_x_302:
[----:B------:R-:W1:Y:S01]  /*af00*/  LDC R4, c[0x0][0x65c] ;  /* 0x00019700ff047b82 */ /* 0x000e620000000800 */
[----:B------:R-:W-:Y:S01]  /*af10*/  ULDC UR4, c[0x0][0x648] ;  /* 0x0001920000047ab9 */ /* 0x000fe20000000800 */
[----:B------:R-:W-:Y:S01]  /*af20*/  LOP3.LUT R15, R15, UR16, RZ, 0xc0, !PT ;  /* 0x000000100f0f7c12 */ /* 0x000fe2000f8ec0ff */
[----:B--2---:R-:W-:Y:S01]  /*af30*/  IMAD.MOV R20, RZ, RZ, -R20 ;  /* 0x000000ffff147224 */ /* 0x004fe200078e0a14 */
[----:B------:R-:W-:Y:S01]  /*af40*/  SHF.R.U64 R2, R2, UR4, R3 ;  /* 0x0000000402027c19 */ /* 0x000fe20008001203 */
[----:B------:R-:W-:Y:S01]  /*af50*/  ULDC UR4, c[0x0][0x638] ;  /* 0x00018e0000047ab9 */ /* 0x000fe20000000800 */
[----:B------:R-:W-:Y:S01]  /*af60*/  LOP3.LUT R12, R12, UR15, RZ, 0xc0, !PT ;  /* 0x0000000f0c0c7c12 */ /* 0x000fe2000f8ec0ff */
[----:B------:R-:W-:Y:S01]  /*af70*/  ULDC UR5, c[0x0][0x610] ;  /* 0x0001840000057ab9 */ /* 0x000fe20000000800 */
[----:B------:R-:W-:Y:S01]  /*af80*/  IMAD.MOV.U32 R3, RZ, RZ, 0x1 ;  /* 0x00000001ff037424 */ /* 0x000fe200078e00ff */
[----:B-1----:R-:W-:Y:S01]  /*af90*/  ISETP.NE.AND P1, PT, R4, 0x1, PT ;  /* 0x000000010400780c */ /* 0x002fe20003f25270 */
[----:B------:R-:W-:-:S02]  /*afa0*/  IMAD.MOV R4, RZ, RZ, -R2 ;  /* 0x000000ffff047224 */ /* 0x000fc400078e0a02 */
[----:B------:R-:W-:Y:S02]  /*afb0*/  IMAD R2, R2, UR17, R15 ;  /* 0x0000001102027c24 */ /* 0x000fe4000f8e020f */
[----:B------:R-:W-:Y:S01]  /*afc0*/  IMAD R13, R4, UR4, R13 ;  /* 0x00000004040d7c24 */ /* 0x000fe2000f8e020d */
[----:B------:R-:W-:-:S07]  /*afd0*/  ULDC UR4, c[0x0][0x600] ;  /* 0x0001800000047ab9 */ /* 0x000fce0000000800 */
[----:B0-----:R-:W-:-:S04]  /*afe0*/  @P1 IMAD R11, R14, R20, R9 ;  /* 0x000000140e0b1224 */ /* 0x001fc800078e0209 */
[----:B------:R-:W-:Y:S02]  /*aff0*/  IMAD R11, R2, UR5, R11 ;  /* 0x00000005020b7c24 */ /* 0x000fe4000f8e020b */
[----:B------:R-:W-:-:S05]  /*b000*/  IMAD R2, R13, UR4, R12 ;  /* 0x000000040d027c24 */ /* 0x000fca000f8e020c */
[----:B------:R-:W-:Y:S02]  /*b010*/  SEL R22, R2, R11, !P1 ;  /* 0x0000000b02167207 */ /* 0x000fe40004800000 */
[----:B------:R-:W-:Y:S01]  /*b020*/  SEL R19, R11, R2, !P1 ;  /* 0x000000020b137207 */ /* 0x000fe20004800000 */
[----:B------:R-:W-:-:S07]  /*b030*/  IMAD.MOV.U32 R2, RZ, RZ, R10 ;  /* 0x000000ffff027224 */ /* 0x000fce00078e000a */
.L_x_300:
[----:B------:R-:W-:Y:S05]  /*b040*/  BSYNC B1 ;  /* 0x0000000000017941 */ /* 0x000fea0003800000 */
.L_x_299:
[----:B------:R-:W-:-:S13]  /*b050*/  LOP3.LUT P1, RZ, R3, 0xff, RZ, 0xc0, !PT ;  /* 0x000000ff03ff7812 */ /* 0x000fda000782c0ff */
[----:B------:R-:W-:Y:S05]  /*b060*/  @P1 BRA `(.L_x_303) ;  /* 0xfffffff400301947 */ /* 0x000fea000383ffff */
[----:B------:R-:W-:Y:S05]  /*b070*/  BSYNC B0 ;  /* 0x0000000000007941 */ /* 0x000fea0003800000 */
.L_x_291:
[----:B------:R-:W-:-:S03]  /*b080*/  UMOV UR4, 0xffffffff ;  /* 0xffffffff00047882 */ /* 0x000fc60000000000 */
[----:B------:R-:W-:Y:S05]  /*b090*/  BRA.DIV UR4, `(.L_x_304) ;  /* 0x0000000604647947 */ /* 0x000fea000b800000 */
[----:B------:R-:W-:-:S13]  /*b0a0*/  ELECT P6, URZ, PT ;  /* 0x00000000003f782f */ /* 0x000fda00038c0000 */
.L_x_321:
[----:B------:R-:W-:Y:S04]  /*b0b0*/  BSSY B0, `(.L_x_305) ;  /* 0x0000034000007945 */ /* 0x000fe80003800000 */
[----:B------:R-:W-:Y:S05]  /*b0c0*/  @!P6 BRA `(.L_x_306) ;  /* 0x0000000000c8e947 */ /* 0x000fea0003800000 */
[----:B------:R-:W-:-:S04]  /*b0d0*/  LOP3.LUT R16, R16, 0x2, RZ, 0xfc, !PT ;  /* 0x0000000210107812 */ /* 0x000fc800078efcff */
[----:B------:R-:W-:-:S13]  /*b0e0*/  ISETP.NE.AND P0, PT, R16, 0x3, PT ;  /* 0x000000031000780c */ /* 0x000fda0003f05270 */
[----:B------:R-:W-:Y:S05]  /*b0f0*/  @!P0 BRA `(.L_x_307) ;  /* 0x0000000000048947 */ /* 0x000fea0003800000 */
[----:B------:R-:W-:Y:S01]  /*b100*/  BPT.TRAP 0x1 ;  /* 0x000000040000795c */ /* 0x000fe20000300000 */
.L_x_307:
[----:B------:R-:W0:Y:S01]  /*b110*/  S2R R3, SR_CgaCtaId ;  /* 0x0000000000037919 */ /* 0x000e220000008800 */
[----:B------:R-:W-:Y:S02]  /*b120*/  MOV R2, 0x400 ;  /* 0x0000040000027802 */ /* 0x000fe40000000f00 */
[----:B------:R-:W-:Y:S02]  /*b130*/  SHF.L.U32 R4, R0, 0x1f, RZ ;  /* 0x0000001f00047819 */ /* 0x000fe400000006ff */
[----:B0-----:R-:W-:-:S05]  /*b140*/  LEA R2, R3, R2, 0x18 ;  /* 0x0000000203027211 */ /* 0x001fca00078ec0ff */
[----:B------:R-:W-:-:S04]  /*b150*/  VIADD R2, R2, 0x28 ;  /* 0x0000002802027836 */ /* 0x000fc80000000000 */
[C---:B------:R-:W-:Y:S02]  /*b160*/  IMAD R9, R7.reuse, 0x8, R2 ;  /* 0x0000000807097824 */ /* 0x040fe400078e0202 */
[----:B------:R-:W-:Y:S02]  /*b170*/  VIADD R7, R7, 0x1 ;  /* 0x0000000107077836 */ /* 0x000fe40000000000 */
[----:B------:R-:W0:Y:S03]  /*b180*/  SYNCS.PHASECHK.TRANS64.TRYWAIT P0, [R9+URZ], R4 ;  /* 0x00000004090075a7 */ /* 0x000e26000800017f */
[----:B------:R-:W-:-:S04]  /*b190*/  ISETP.NE.AND P1, PT, R7, 0x5, PT ;  /* 0x000000050700780c */ /* 0x000fc80003f25270 */
[----:B------:R-:W-:Y:S02]  /*b1a0*/  SEL R3, RZ, 0x1, P1 ;  /* 0x00000001ff037807 */ /* 0x000fe40000800000 */
[----:B------:R-:W-:Y:S02]  /*b1b0*/  SEL R7, R7, RZ, P1 ;  /* 0x000000ff07077207 */ /* 0x000fe40000800000 */
[----:B------:R-:W-:-:S03]  /*b1c0*/  LOP3.LUT R6, R0, R3, RZ, 0x3c, !PT ;  /* 0x0000000300067212 */ /* 0x000fc600078e3cff */
[----:B------:R-:W-:Y:S01]  /*b1d0*/  IMAD R8, R7, 0x8, R2 ;  /* 0x0000000807087824 */ /* 0x000fe200078e0202 */
[----:B------:R-:W-:Y:S01]  /*b1e0*/  SHF.L.U32 R5, R6, 0x1f, RZ ;  /* 0x0000001f06057819 */ /* 0x000fe200000006ff */
[----:B0-----:R-:W-:Y:S06]  /*b1f0*/  @!P0 BRA `(.L_x_308) ;  /* 0x00000004002c8947 */ /* 0x001fec0003800000 */
.L_x_322:
[----:B------:R-:W1:Y:S01]  /*b200*/  SYNCS.PHASECHK.TRANS64.TRYWAIT P0, [R8+URZ], R5 ;  /* 0x00000005080075a7 */ /* 0x000e62000800017f */
[----:B------:R-:W-:-:S05]  /*b210*/  VIADD R0, R7, 0x1 ;  /* 0x0000000107007836 */ /* 0x000fca0000000000 */
[----:B------:R-:W-:-:S04]  /*b220*/  ISETP.NE.AND P1, PT, R0, 0x5, PT ;  /* 0x000000050000780c */ /* 0x000fc80003f25270 */
[----:B------:R-:W-:Y:S02]  /*b230*/  SEL R3, RZ, 0x1, P1 ;  /* 0x00000001ff037807 */ /* 0x000fe40000800000 */
[----:B------:R-:W-:Y:S02]  /*b240*/  SEL R7, R0, RZ, P1 ;  /* 0x000000ff00077207 */ /* 0x000fe40000800000 */
[----:B------:R-:W-:-:S03]  /*b250*/  LOP3.LUT R6, R6, R3, RZ, 0x3c, !PT ;  /* 0x0000000306067212 */ /* 0x000fc600078e3cff */
[----:B0-----:R-:W-:Y:S01]  /*b260*/  IMAD R9, R7, 0x8, R2 ;  /* 0x0000000807097824 */ /* 0x001fe200078e0202 */
[----:B------:R-:W-:Y:S01]  /*b270*/  SHF.L.U32 R4, R6, 0x1f, RZ ;  /* 0x0000001f06047819 */ /* 0x000fe200000006ff */
[----:B-1----:R-:W-:Y:S06]  /*b280*/  @!P0 BRA `(.L_x_309) ;  /* 0x00000004001c8947 */ /* 0x002fec0003800000 */
.L_x_323:
[----:B------:R-:W1:Y:S01]  /*b290*/  SYNCS.PHASECHK.TRANS64.TRYWAIT P0, [R9+URZ], R4 ;  /* 0x00000004090075a7 */ /* 0x000e62000800017f */
[----:B------:R-:W-:-:S05]  /*b2a0*/  VIADD R0, R7, 0x1 ;  /* 0x0000000107007836 */ /* 0x000fca0000000000 */
[----:B------:R-:W-:-:S04]  /*b2b0*/  ISETP.NE.AND P1, PT, R0, 0x5, PT ;  /* 0x000000050000780c */ /* 0x000fc80003f25270 */
[----:B------:R-:W-:Y:S02]  /*b2c0*/  SEL R3, RZ, 0x1, P1 ;  /* 0x00000001ff037807 */ /* 0x000fe40000800000 */
[----:B------:R-:W-:Y:S02]  /*b2d0*/  SEL R7, R0, RZ, P1 ;  /* 0x000000ff00077207 */ /* 0x000fe40000800000 */
[----:B------:R-:W-:-:S03]  /*b2e0*/  LOP3.LUT R11, R6, R3, RZ, 0x3c, !PT ;  /* 0x00000003060b7212 */ /* 0x000fc600078e3cff */
[----:B------:R-:W-:Y:S01]  /*b2f0*/  IMAD R6, R7, 0x8, R2 ;  /* 0x0000000807067824 */ /* 0x000fe200078e0202 */
[----:B0-----:R-:W-:Y:S01]  /*b300*/  SHF.L.U32 R5, R11, 0x1f, RZ ;  /* 0x0000001f0b057819 */ /* 0x001fe200000006ff */
[----:B-1----:R-:W-:Y:S06]  /*b310*/  @!P0 BRA `(.L_x_310) ;  /* 0x00000004000c8947 */ /* 0x002fec0003800000 */
.L_x_324:
[----:B------:R-:W1:Y:S01]  /*b320*/  SYNCS.PHASECHK.TRANS64.TRYWAIT P0, [R6+URZ], R5 ;  /* 0x00000005060075a7 */ /* 0x000e62000800017f */
[----:B------:R-:W-:-:S05]  /*b330*/  VIADD R0, R7, 0x1 ;  /* 0x0000000107007836 */ /* 0x000fca0000000000 */
[----:B------:R-:W-:-:S04]  /*b340*/  ISETP.NE.AND P1, PT, R0, 0x5, PT ;  /* 0x000000050000780c */ /* 0x000fc80003f25270 */
[----:B0-----:R-:W-:Y:S02]  /*b350*/  SEL R4, RZ, 0x1, P1 ;  /* 0x00000001ff047807 */ /* 0x001fe40000800000 */
[----:B------:R-:W-:Y:S02]  /*b360*/  SEL R3, R0, RZ, P1 ;  /* 0x000000ff00037207 */ /* 0x000fe40000800000 */
[----:B------:R-:W-:Y:S01]  /*b370*/  LOP3.LUT R0, R11, R4, RZ, 0x3c, !PT ;  /* 0x000000040b007212 */ /* 0x000fe200078e3cff */
[----:B-1----:R-:W-:Y:S06]  /*b380*/  @!P0 BRA `(.L_x_311) ;  /* 0x0000000400048947 */ /* 0x002fec0003800000 */
.L_x_325:
[----:B------:R-:W-:Y:S01]  /*b390*/  IMAD R3, R3, 0x8, R2 ;  /* 0x0000000803037824 */ /* 0x000fe200078e0202 */
[----:B------:R-:W-:-:S07]  /*b3a0*/  SHF.L.U32 R0, R0, 0x1f, RZ ;  /* 0x0000001f00007819 */ /* 0x000fce00000006ff */
.L_x_312:
[----:B-1----:R1:W2:Y:S02]  /*b3b0*/  SYNCS.PHASECHK.TRANS64.TRYWAIT P0, [R3+URZ], R0 ;  /* 0x00000000030075a7 */ /* 0x0022a4000800017f */
[----:B--2---:R-:W-:Y:S05]  /*b3c0*/  @!P0 NANOSLEEP.SYNCS 0x989680 ;  /* 0x009896800000895d */ /* 0x004fea0003900000 */
[----:B------:R-:W2:Y:S02]  /*b3d0*/  @!P0 SYNCS.PHASECHK.TRANS64 P0, [R3+URZ], R0 ;  /* 0x00000000030085a7 */ /* 0x000ea4000800007f */
[----:B--2---:R-:W-:Y:S05]  /*b3e0*/  @!P0 BRA `(.L_x_312) ;  /* 0xfffffffc00f08947 */ /* 0x004fea000383ffff */
.L_x_306:
[----:B------:R-:W-:Y:S05]  /*b3f0*/  BSYNC B0 ;  /* 0x0000000000007941 */ /* 0x000fea0003800000 */
.L_x_305:
[----:B------:R-:W-:Y:S05]  /*b400*/  EXIT ;  /* 0x000000000000794d */ /* 0x000fea0003800000 */
.L_x_15:
[----:B-1----:R1:W2:Y:S02]  /*b410*/  SYNCS.PHASECHK.TRANS64.TRYWAIT P0, [R159+URZ], R0 ;  /* 0x000000009f0075a7 */ /* 0x0022a4000800017f */
[----:B--2---:R-:W-:Y:S05]  /*b420*/  @!P0 NANOSLEEP.SYNCS 0x989680 ;  /* 0x009896800000895d */ /* 0x004fea0003900000 */
[----:B------:R-:W2:Y:S02]  /*b430*/  @!P0 SYNCS.PHASECHK.TRANS64 P0, [R159+URZ], R0 ;  /* 0x000000009f0085a7 */ /* 0x000ea4000800007f */
[----:B--2---:R-:W-:Y:S05]  /*b440*/  @!P0 BRA `(.L_x_15) ;  /* 0xfffffffc00f08947 */ /* 0x004fea000383ffff */
[----:B------:R-:W-:Y:S05]  /*b450*/  BRA `(.L_x_313) ;  /* 0xffffff6000107947 */ /* 0x000fea000383ffff */
.L_x_20:
[----:B--2---:R2:W3:Y:S02]  /*b460*/  SYNCS.PHASECHK.TRANS64.TRYWAIT P1, [R3+URZ], R0 ;  /* 0x00000000030075a7 */ /* 0x0044e4000802017f */
[----:B---3--:R-:W-:Y:S05]  /*b470*/  @!P1 NANOSLEEP.SYNCS 0x989680 ;  /* 0x009896800000995d */ /* 0x008fea0003900000 */
[----:B------:R-:W3:Y:S02]  /*b480*/  @!P1 SYNCS.PHASECHK.TRANS64 P1, [R3+URZ], R0 ;  /* 0x00000000030095a7 */ /* 0x000ee4000802007f */
[----:B---3--:R-:W-:Y:S05]  /*b490*/  @!P1 BRA `(.L_x_20) ;  /* 0xfffffffc00f09947 */ /* 0x008fea000383ffff */
[----:B------:R-:W-:Y:S05]  /*b4a0*/  BRA `(.L_x_19) ;  /* 0xffffff60007c7947 */ /* 0x000fea000383ffff */
.L_x_25:
[----:B--2---:R-:W-:-:S04]  /*b4b0*/  IMAD.U32 R4, RZ, RZ, UR4 ;  /* 0x00000004ff047e24 */ /* 0x004fc8000f8e00ff */
[----:B------:R2:W3:Y:S03]  /*b4c0*/  SYNCS.PHASECHK.TRANS64.TRYWAIT P1, [R4+URZ], R3 ;  /* 0x00000003040075a7 */ /* 0x0004e6000802017f */
[----:B---3--:R-:W-:Y:S05]  /*b4d0*/  @!P1 NANOSLEEP.SYNCS 0x989680 ;  /* 0x009896800000995d */ /* 0x008fea0003900000 */
[----:B------:R-:W3:Y:S02]  /*b4e0*/  @!P1 SYNCS.PHASECHK.TRANS64 P1, [R4+URZ], R3 ;  /* 0x00000003040095a7 */ /* 0x000ee4000802007f */
[----:B---3--:R-:W-:Y:S05]  /*b4f0*/  @!P1 BRA `(.L_x_25) ;  /* 0xfffffffc00ec9947 */ /* 0x008fea000383ffff */
[----:B------:R-:W-:Y:S05]  /*b500*/  BRA `(.L_x_24) ;  /* 0xffffff6400587947 */ /* 0x000fea000383ffff */
.L_x_31:
[----:B-1----:R1:W2:Y:S02]  /*b510*/  SYNCS.PHASECHK.TRANS64.TRYWAIT P0, [R159+URZ+0x10], R0 ;  /* 0x000010009f0075a7 */ /* 0x0022a4000800017f */
[----:B--2---:R-:W-:Y:S05]  /*b520*/  @!P0 NANOSLEEP.SYNCS 0x989680 ;  /* 0x009896800000895d */ /* 0x004fea0003900000 */
[----:B------:R-:W2:Y:S02]  /*b530*/  @!P0 SYNCS.PHASECHK.TRANS64 P0, [R159+URZ+0x10], R0 ;  /* 0x000010009f0085a7 */ /* 0x000ea4000800007f */
[----:B--2---:R-:W-:Y:S05]  /*b540*/  @!P0 BRA `(.L_x_31) ;  /* 0xfffffffc00f08947 */ /* 0x004fea000383ffff */
[----:B------:R-:W-:Y:S05]  /*b550*/  BRA `(.L_x_314) ;  /* 0xffffff68009c7947 */ /* 0x000fea000383ffff */
.L_x_292:
[----:B------:R-:W-:Y:S01]  /*b560*/  BSSY B1, `(.L_x_315) ;  /* 0x0000006000017945 */ /* 0x000fe20003800000 */
[----:B------:R-:W-:-:S07]  /*b570*/  IMAD.MOV.U32 R15, RZ, RZ, -0x1 ;  /* 0xffffffffff0f7424 */ /* 0x000fce00078e00ff */
[----:B-----5:R-:W-:Y:S05]  /*b580*/  WARPSYNC.COLLECTIVE R15, `(.L_x_316) ;  /* 0x000000000f0c7348 */ /* 0x020fea0003c00000 */
[----:B------:R-:W-:Y:S02]  /*b590*/  ELECT P6, UR62, PT ;  /* 0x00000000003e782f */ /* 0x000fe400038c0000 */
[----:B------:R-:W-:Y:S01]  /*b5a0*/  MOV R14, UR62 ;  /* 0x0000003e000e7c02 */ /* 0x000fe20008000f00 */
[----:B-----5:R-:W-:Y:S10]  /*b5b0*/  ENDCOLLECTIVE ;  /* 0x000000000000791b */ /* 0x020ff40003800000 */
.L_x_316:
[----:B------:R-:W-:Y:S05]  /*b5c0*/  BSYNC B1 ;  /* 0x0000000000017941 */ /* 0x000fea0003800000 */
.L_x_315:
[----:B------:R-:W-:Y:S05]  /*b5d0*/  BRA `(.L_x_317) ;  /* 0xffffffec00e07947 */ /* 0x000fea000383ffff */
.L_x_295:
[----:B0-----:R0:W1:Y:S02]  /*b5e0*/  SYNCS.PHASECHK.TRANS64.TRYWAIT P1, [R10+URZ+0x28], R5 ;  /* 0x000028050a0075a7 */ /* 0x001064000802017f */
[----:B-1----:R-:W-:Y:S05]  /*b5f0*/  @!P1 NANOSLEEP.SYNCS 0x989680 ;  /* 0x009896800000995d */ /* 0x002fea0003900000 */
[----:B------:R-:W1:Y:S02]  /*b600*/  @!P1 SYNCS.PHASECHK.TRANS64 P1, [R10+URZ+0x28], R5 ;  /* 0x000028050a0095a7 */ /* 0x000e64000802007f */
[----:B-1----:R-:W-:Y:S05]  /*b610*/  @!P1 BRA `(.L_x_295) ;  /* 0xfffffffc00f09947 */ /* 0x002fea000383ffff */
[----:B------:R-:W-:Y:S05]  /*b620*/  BRA `(.L_x_318) ;  /* 0xfffffff000147947 */ /* 0x000fea000383ffff */
.L_x_304:
[----:B------:R-:W-:Y:S01]  /*b630*/  BSSY B0, `(.L_x_319) ;  /* 0x0000006000007945 */ /* 0x000fe20003800000 */
[----:B------:R-:W-:-:S07]  /*b640*/  IMAD.MOV.U32 R15, RZ, RZ, -0x1 ;  /* 0xffffffffff0f7424 */ /* 0x000fce00078e00ff */
[----:B-----5:R-:W-:Y:S05]  /*b650*/  WARPSYNC.COLLECTIVE R15, `(.L_x_320) ;  /* 0x000000000f0c7348 */ /* 0x020fea0003c00000 */
[----:B------:R-:W-:Y:S02]  /*b660*/  ELECT P6, UR62, PT ;  /* 0x00000000003e782f */ /* 0x000fe400038c0000 */
[----:B------:R-:W-:Y:S01]  /*b670*/  MOV R14, UR62 ;  /* 0x0000003e000e7c02 */ /* 0x000fe20008000f00 */
[----:B-----5:R-:W-:Y:S10]  /*b680*/  ENDCOLLECTIVE ;  /* 0x000000000000791b */ /* 0x020ff40003800000 */
.L_x_320:
[----:B------:R-:W-:Y:S05]  /*b690*/  BSYNC B0 ;  /* 0x0000000000007941 */ /* 0x000fea0003800000 */
.L_x_319:
[----:B------:R-:W-:Y:S05]  /*b6a0*/  BRA `(.L_x_321) ;  /* 0xfffffff800807947 */ /* 0x000fea000383ffff */
.L_x_308:
[----:B0-----:R0:W1:Y:S02]  /*b6b0*/  SYNCS.PHASECHK.TRANS64.TRYWAIT P0, [R9+URZ], R4 ;  /* 0x00000004090075a7 */ /* 0x001064000800017f */
[----:B-1----:R-:W-:Y:S05]  /*b6c0*/  @!P0 NANOSLEEP.SYNCS 0x989680 ;  /* 0x009896800000895d */ /* 0x002fea0003900000 */
[----:B------:R-:W1:Y:S02]  /*b6d0*/  @!P0 SYNCS.PHASECHK.TRANS64 P0, [R9+URZ], R4 ;  /* 0x00000004090085a7 */ /* 0x000e64000800007f */
[----:B-1----:R-:W-:Y:S05]  /*b6e0*/  @!P0 BRA `(.L_x_308) ;  /* 0xfffffffc00f08947 */ /* 0x002fea000383ffff */
[----:B------:R-:W-:Y:S05]  /*b6f0*/  BRA `(.L_x_322) ;  /* 0xfffffff800c07947 */ /* 0x000fea000383ffff */
.L_x_309:
[----:B0-----:R0:W1:Y:S02]  /*b700*/  SYNCS.PHASECHK.TRANS64.TRYWAIT P0, [R8+URZ], R5 ;  /* 0x00000005080075a7 */ /* 0x001064000800017f */
[----:B-1----:R-:W-:Y:S05]  /*b710*/  @!P0 NANOSLEEP.SYNCS 0x989680 ;  /* 0x009896800000895d */ /* 0x002fea0003900000 */
[----:B------:R-:W1:Y:S02]  /*b720*/  @!P0 SYNCS.PHASECHK.TRANS64 P0, [R8+URZ], R5 ;  /* 0x00000005080085a7 */ /* 0x000e64000800007f */
[----:B-1----:R-:W-:Y:S05]  /*b730*/  @!P0 BRA `(.L_x_309) ;  /* 0xfffffffc00f08947 */ /* 0x002fea000383ffff */
[----:B------:R-:W-:Y:S05]  /*b740*/  BRA `(.L_x_323) ;  /* 0xfffffff800d07947 */ /* 0x000fea000383ffff */
.L_x_310:
[----:B0-----:R0:W1:Y:S02]  /*b750*/  SYNCS.PHASECHK.TRANS64.TRYWAIT P0, [R9+URZ], R4 ;  /* 0x00000004090075a7 */ /* 0x001064000800017f */
[----:B-1----:R-:W-:Y:S05]  /*b760*/  @!P0 NANOSLEEP.SYNCS 0x989680 ;  /* 0x009896800000895d */ /* 0x002fea0003900000 */
[----:B------:R-:W1:Y:S02]  /*b770*/  @!P0 SYNCS.PHASECHK.TRANS64 P0, [R9+URZ], R4 ;  /* 0x00000004090085a7 */ /* 0x000e64000800007f */
[----:B-1----:R-:W-:Y:S05]  /*b780*/  @!P0 BRA `(.L_x_310) ;  /* 0xfffffffc00f08947 */ /* 0x002fea000383ffff */
[----:B------:R-:W-:Y:S05]  /*b790*/  BRA `(.L_x_324) ;  /* 0xfffffff800e07947 */ /* 0x000fea000383ffff */
.L_x_311:
[----:B0-----:R0:W1:Y:S02]  /*b7a0*/  SYNCS.PHASECHK.TRANS64.TRYWAIT P0, [R6+URZ], R5 ;  /* 0x00000005060075a7 */ /* 0x001064000800017f */
[----:B-1----:R-:W-:Y:S05]  /*b7b0*/  @!P0 NANOSLEEP.SYNCS 0x989680 ;  /* 0x009896800000895d */ /* 0x002fea0003900000 */
[----:B------:R-:W1:Y:S02]  /*b7c0*/  @!P0 SYNCS.PHASECHK.TRANS64 P0, [R6+URZ], R5 ;  /* 0x00000005060085a7 */ /* 0x000e64000800007f */
[----:B-1----:R-:W-:Y:S05]  /*b7d0*/  @!P0 BRA `(.L_x_311) ;  /* 0xfffffffc00f08947 */ /* 0x002fea000383ffff */
[----:B------:R-:W-:Y:S05]  /*b7e0*/  BRA `(.L_x_325) ;  /* 0xfffffff800e87947 */ /* 0x000fea000383ffff */
.L_x_326:
[----:B------:R-:W-:-:S00]  /*b7f0*/  BRA `(.L_x_326) ;  /* 0xfffffffc00fc7947 */ /* 0x000fc0000383ffff */
[----:B------:R-:W-:-:S00]  /*b800*/  NOP ;  /* 0x0000000000007918 */ /* 0x000fc00000000000 */
[----:B------:R-:W-:-:S00]  /*b810*/  NOP ;  /* 0x0000000000007918 */ /* 0x000fc00000000000 */
[----:B------:R-:W-:-:S00]  /*b820*/  NOP ;  /* 0x0000000000007918 */ /* 0x000fc00000000000 */
[----:B------:R-:W-:-:S00]  /*b830*/  NOP ;  /* 0x0000000000007918 */ /* 0x000fc00000000000 */
[----:B------:R-:W-:-:S00]  /*b840*/  NOP ;  /* 0x0000000000007918 */ /* 0x000fc00000000000 */
[----:B------:R-:W-:-:S00]  /*b850*/  NOP ;  /* 0x0000000000007918 */ /* 0x000fc00000000000 */
[----:B------:R-:W-:-:S00]  /*b860*/  NOP ;  /* 0x0000000000007918 */ /* 0x000fc00000000000 */
[----:B------:R-:W-:-:S00]  /*b870*/  NOP ;  /* 0x0000000000007918 */ /* 0x000fc00000000000 */
.L_x_327:


//--------------------- .nv.global.init           --------------------------
	.section	.nv.global.init,"aw",@progbits
.nv.global.init:
	.type		$str$22,@object
	.size		$str$22,($str$23 - $str$22)
$str$22:
        /*0000*/ 	.byte	0x6b, 0x5f, 0x74, 0x69, 0x6c, 0x65, 0x5f, 0x63, 0x6f, 0x75, 0x6e, 0x74, 0x20, 0x3e, 0x3d, 0x20
        /*0010*/ 	.byte	0x31, 0x00
	.type		$str$23,@object
	.size		$str$23,(__unnamed_1 - $str$23)
$str$23:
        /*0012*/ 	.byte	0x2f, 0x74, 0x6d, 0x70, 0x2f, 0x63, 0x75, 0x74, 0x6c, 0x61, 0x73, 0x73, 0x5f, 0x73, 0x77, 0x65
        /*0022*/ 	.byte	0x65, 0x70, 0x5f, 0x73, 0x72, 0x63, 0x2f, 0x69, 0x6e, 0x63, 0x6c, 0x75, 0x64, 0x65, 0x2f, 0x63
        /*0032*/ 	.byte	0x75, 0x74, 0x6c, 0x61, 0x73, 0x73, 0x2f, 0x67, 0x65, 0x6d, 0x6d, 0x2f, 0x63, 0x6f, 0x6c, 0x6c
        /*0042*/ 	.byte	0x65, 0x63, 0x74, 0x69, 0x76, 0x65, 0x2f, 0x73, 0x6d, 0x39, 0x30, 0x5f, 0x6d, 0x6d, 0x61, 0x5f
        /*0052*/ 	.byte	0x74, 0x6d, 0x61, 0x5f, 0x67, 0x6d, 0x6d, 0x61, 0x5f, 0x73, 0x73, 0x5f, 0x77, 0x61, 0x72, 0x70
        /*0062*/ 	.byte	0x73, 0x70, 0x65, 0x63, 0x69, 0x61, 0x6c, 0x69, 0x7a, 0x65, 0x64, 0x2e, 0x68, 0x70, 0x70, 0x00
	.type		__unnamed_1,@object
	.size		__unnamed_1,(.L_0 - __unnamed_1)
__unnamed_1:
        /*0072*/ 	.byte	0x76, 0x6f, 0x69, 0x64, 0x20, 0x63, 0x75, 0x74, 0x6c, 0x61, 0x73, 0x73, 0x3a, 0x3a, 0x67, 0x65
        /* <DEDUP_REMOVED lines=180> */
        /*0bc2*/ 	.byte	0x5d, 0x00
.L_0:


//--------------------- .nv.shared._ZN7cutlass13device_kernelINS_4gemm6kernel13GemmUniversalIN4cute5tupleIJiiiiEEENS1_10collective13CollectiveMmaINS1_34MainloopSm90TmaGmmaWarpSpecializedILi5ENS5_IJNS4_1CILi1EEESB_SB_EEENS1_32KernelTmaWarpSpecializedPingpongEEENS5_IJNSA_ILi64EEENSA_ILi256EEESF_EEENS_10bfloat16_tENS5_IJlSB_lEEESI_SJ_NS4_8TiledMMAINS4_8MMA_AtomIJNS4_4SM904GMMA28MMA_64x256x16_F32BF16BF16_SSILNSN_5MajorE0ELSP_0ELNSN_7ScaleInE1ELSQ_1EEEEEENS4_6LayoutISC_NS5_IJNSA_ILi0EEESU_SU_EEEEENS5_IJNS4_10UnderscoreESX_SX_EEEEENS4_13SM90_TMA_LOADENS4_14ComposedLayoutINS4_7SwizzleILi3ELi4ELi3EEENS4_18smem_ptr_flag_bitsILi16EEENST_INS5_IJNSA_ILi8EEESF_EEENS5_IJSF_SB_EEEEEEEvNS4_8identityES10_S1A_vS1B_EENS_8epilogue10collective6detail29Sm90TmaWarpSpecializedAdapterINS1E_15DefaultEpilogueISI_SJ_SJ_NS1D_6thread17LinearCombinationISI_Li1EffLNS1I_9ScaleType4KindE0ELNS_15FloatRoundStyleE2ESI_EENS1_15EpilogueDefaultEEEEEvvEEEEvNT_6ParamsE --------------------------
	.section	.nv.shared._ZN7cutlass13device_kernelINS_4gemm6kernel13GemmUniversalIN4cute5tupleIJiiiiEEENS1_10collective13CollectiveMmaINS1_34MainloopSm90TmaGmmaWarpSpecializedILi5ENS5_IJNS4_1CILi1EEESB_SB_EEENS1_32KernelTmaWarpSpecializedPingpongEEENS5_IJNSA_ILi64EEENSA_ILi256EEESF_EEENS_10bfloat16_tENS5_IJlSB_lEEESI_SJ_NS4_8TiledMMAINS4_8MMA_AtomIJNS4_4SM904GMMA28MMA_64x256x16_F32BF16BF16_SSILNSN_5MajorE0ELSP_0ELNSN_7ScaleInE1ELSQ_1EEEEEENS4_6LayoutISC_NS5_IJNSA_ILi0EEESU_SU_EEEEENS5_IJNS4_10UnderscoreESX_SX_EEEEENS4_13SM90_TMA_LOADENS4_14ComposedLayoutINS4_7SwizzleILi3ELi4ELi3EEENS4_18smem_ptr_flag_bitsILi16EEENST_INS5_IJNSA_ILi8EEESF_EEENS5_IJSF_SB_EEEEEEEvNS4_8identityES10_S1A_vS1B_EENS_8epilogue10collective6detail29Sm90TmaWarpSpecializedAdapterINS1E_15DefaultEpilogueISI_SJ_SJ_NS1D_6thread17LinearCombinationISI_Li1EffLNS1I_9ScaleType4KindE0ELNS_15FloatRoundStyleE2ESI_EENS1_15EpilogueDefaultEEEEEvvEEEEvNT_6ParamsE,"aw",@nobits
	.sectionflags	@""
	.align	16
	.zero		1024


//--------------------- .nv.shared.reserved.0     --------------------------
	.section	.nv.shared.reserved.0,"aw",@nobits
	.weak		__nv_reservedSMEM_offset_0_alias
	.size		__nv_reservedSMEM_offset_0_alias, 0, 0
	.other		__nv_reservedSMEM_offset_0_alias,@"STO_CUDA_RESERVED_SHARED STV_DEFAULT"
__nv_reservedSMEM_offset_0_alias:
	.zero		0


//--------------------- .nv.global                --------------------------
	.section	.nv.global,"aw",@nobits
.nv.global:
	.type		_ZN40_INTERNAL_ed6b12bb_4_k_cu_ba1160c2_293324cute1_E,@object
	.size		_ZN40_INTERNAL_ed6b12bb_4_k_cu_ba1160c2_293324cute1_E,(_ZN40_INTERNAL_ed6b12bb_4_k_cu_ba1160c2_293324cuda3std3__45__cpo6cbeginE - _ZN40_INTERNAL_ed6b12bb_4_k_cu_ba1160c2_293324cute1_E)
_ZN40_INTERNAL_ed6b12bb_4_k_cu_ba1160c2_293324cute1_E:
	.zero		1
	.type		_ZN40_INTERNAL_ed6b12bb_4_k_cu_ba1160c2_293324cuda3std3__45__cpo6cbeginE,@object
	.size		_ZN40_INTERNAL_ed6b12bb_4_k_cu_ba1160c2_293324cuda3std3__45__cpo6cbeginE,(_ZN40_INTERNAL_ed6b12bb_4_k_cu_ba1160c2_293324cuda3std3__48in_placeE - _ZN40_INTERNAL_ed6b12bb_4_k_cu_ba1160c2_293324cuda3std3__45__cpo6cbeginE)
_ZN40_INTERNAL_ed6b12bb_4_k_cu_ba1160c2_293324cuda3std3__45__cpo6cbeginE:
	.zero		1
	.type		_ZN40_INTERNAL_ed6b12bb_4_k_cu_ba1160c2_293324cuda3std3__48in_placeE,@object
	.size		_ZN40_INTERNAL_ed6b12bb_4_k_cu_ba1160c2_293324cuda3std3__48in_placeE,(_ZN40_INTERNAL_ed6b12bb_4_k_cu_ba1160c2_293324cuda3std6ranges3__45__cpo9iter_moveE - _ZN40_INTERNAL_ed6b12bb_4_k_cu_ba1160c2_293324cuda3std3__48in_placeE)
_ZN40_INTERNAL_ed6b12bb_4_k_cu_ba1160c2_293324cuda3std3__48in_placeE:
	.zero		1
	.type		_ZN40_INTERNAL_ed6b12bb_4_k_cu_ba1160c2_293324cuda3std6ranges3__45__cpo9iter_moveE,@object
	.size		_ZN40_INTERNAL_ed6b12bb_4_k_cu_ba1160c2_293324cuda3std6ranges3__45__cpo9iter_moveE,(_ZN40_INTERNAL_ed6b12bb_4_k_cu_ba1160c2_293324cuda3std3__45__cpo5beginE - _ZN40_INTERNAL_ed6b12bb_4_k_cu_ba1160c2_293324cuda3std6ranges3__45__cpo9iter_moveE)
_ZN40_INTERNAL_ed6b12bb_4_k_cu_ba1160c2_293324cuda3std6ranges3__45__cpo9iter_moveE:
	.zero		1
	.type		_ZN40_INTERNAL_ed6b12bb_4_k_cu_ba1160c2_293324cuda3std3__45__cpo5beginE,@object
	.size		_ZN40_INTERNAL_ed6b12bb_4_k_cu_ba1160c2_293324cuda3std3__45__cpo5beginE,(_ZN40_INTERNAL_ed6b12bb_4_k_cu_ba1160c2_293324cuda3std3__442_GLOBAL__N__ed6b12bb_4_k_cu_ba1160c2_293326ignoreE - _ZN40_INTERNAL_ed6b12bb_4_k_cu_ba1160c2_293324cuda3std3__45__cpo5beginE)
_ZN40_INTERNAL_ed6b12bb_4_k_cu_ba1160c2_293324cuda3std3__45__cpo5beginE:
	.zero		1
	.type		_ZN40_INTERNAL_ed6b12bb_4_k_cu_ba1160c2_293324cuda3std3__442_GLOBAL__N__ed6b12bb_4_k_cu_ba1160c2_293326ignoreE,@object
	.size		_ZN40_INTERNAL_ed6b12bb_4_k_cu_ba1160c2_293324cuda3std3__442_GLOBAL__N__ed6b12bb_4_k_cu_ba1160c2_293326ignoreE,(_ZN40_INTERNAL_ed6b12bb_4_k_cu_ba1160c2_293324cute7productE - _ZN40_INTERNAL_ed6b12bb_4_k_cu_ba1160c2_293324cuda3std3__442_GLOBAL__N__ed6b12bb_4_k_cu_ba1160c2_293326ignoreE)
_ZN40_INTERNAL_ed6b12bb_4_k_cu_ba1160c2_293324cuda3std3__442_GLOBAL__N__ed6b12bb_4_k_cu_ba1160c2_293326ignoreE:
	.zero		1
	.type		_ZN40_INTERNAL_ed6b12bb_4_k_cu_ba1160c2_293324cute7productE,@object
	.size		_ZN40_INTERNAL_ed6b12bb_4_k_cu_ba1160c2_293324cute7productE,(_ZN40_INTERNAL_ed6b12bb_4_k_cu_ba1160c2_293324cuda3std3__45__cpo3endE - _ZN40_INTERNAL_ed6b12bb_4_k_cu_ba1160c2_293324cute7productE)
_ZN40_INTERNAL_ed6b12bb_4_k_cu_ba1160c2_293324cute7productE:
	.zero		1
	.type		_ZN40_INTERNAL_ed6b12bb_4_k_cu_ba1160c2_293324cuda3std3__45__cpo3endE,@object
	.size		_ZN40_INTERNAL_ed6b12bb_4_k_cu_ba1160c2_293324cuda3std3__45__cpo3endE,(_ZN40_INTERNAL_ed6b12bb_4_k_cu_ba1160c2_293324cuda3std3__419piecewise_constructE - _ZN40_INTERNAL_ed6b12bb_4_k_cu_ba1160c2_293324cuda3std3__45__cpo3endE)
_ZN40_INTERNAL_ed6b12bb_4_k_cu_ba1160c2_293324cuda3std3__45__cpo3endE:
	.zero		1
	.type		_ZN40_INTERNAL_ed6b12bb_4_k_cu_ba1160c2_293324cuda3std3__419piecewise_constructE,@object
	.size		_ZN40_INTERNAL_ed6b12bb_4_k_cu_ba1160c2_293324cuda3std3__419piecewise_constructE,(_ZN40_INTERNAL_ed6b12bb_4_k_cu_ba1160c2_293324cuda3std3__45__cpo4cendE - _ZN40_INTERNAL_ed6b12bb_4_k_cu_ba1160c2_293324cuda3std3__419piecewise_constructE)
_ZN40_INTERNAL_ed6b12bb_4_k_cu_ba1160c2_293324cuda3std3__419piecewise_constructE:
	.zero		1
	.type		_ZN40_INTERNAL_ed6b12bb_4_k_cu_ba1160c2_293324cuda3std3__45__cpo4cendE,@object
	.size		_ZN40_INTERNAL_ed6b12bb_4_k_cu_ba1160c2_293324cuda3std3__45__cpo4cendE,(_ZN40_INTERNAL_ed6b12bb_4_k_cu_ba1160c2_293324cuda3std6ranges3__45__cpo4swapE - _ZN40_INTERNAL_ed6b12bb_4_k_cu_ba1160c2_293324cuda3std3__45__cpo4cendE)
_ZN40_INTERNAL_ed6b12bb_4_k_cu_ba1160c2_293324cuda3std3__45__cpo4cendE:
	.zero		1
	.type		_ZN40_INTERNAL_ed6b12bb_4_k_cu_ba1160c2_293324cuda3std6ranges3__45__cpo4swapE,@object
	.size		_ZN40_INTERNAL_ed6b12bb_4_k_cu_ba1160c2_293324cuda3std6ranges3__45__cpo4swapE,(.L_8 - _ZN40_INTERNAL_ed6b12bb_4_k_cu_ba1160c2_293324cuda3std6ranges3__45__cpo4swapE)
_ZN40_INTERNAL_ed6b12bb_4_k_cu_ba1160c2_293324cuda3std6ranges3__45__cpo4swapE:
	.zero		1
.L_8:


//--------------------- .nv.constant0._ZN7cutlass13device_kernelINS_4gemm6kernel13GemmUniversalIN4cute5tupleIJiiiiEEENS1_10collective13CollectiveMmaINS1_34MainloopSm90TmaGmmaWarpSpecializedILi5ENS5_IJNS4_1CILi1EEESB_SB_EEENS1_32KernelTmaWarpSpecializedPingpongEEENS5_IJNSA_ILi64EEENSA_ILi256EEESF_EEENS_10bfloat16_tENS5_IJlSB_lEEESI_SJ_NS4_8TiledMMAINS4_8MMA_AtomIJNS4_4SM904GMMA28MMA_64x256x16_F32BF16BF16_SSILNSN_5MajorE0ELSP_0ELNSN_7ScaleInE1ELSQ_1EEEEEENS4_6LayoutISC_NS5_IJNSA_ILi0EEESU_SU_EEEEENS5_IJNS4_10UnderscoreESX_SX_EEEEENS4_13SM90_TMA_LOADENS4_14ComposedLayoutINS4_7SwizzleILi3ELi4ELi3EEENS4_18smem_ptr_flag_bitsILi16EEENST_INS5_IJNSA_ILi8EEESF_EEENS5_IJSF_SB_EEEEEEEvNS4_8identityES10_S1A_vS1B_EENS_8epilogue10collective6detail29Sm90TmaWarpSpecializedAdapterINS1E_15DefaultEpilogueISI_SJ_SJ_NS1D_6thread17LinearCombinationISI_Li1EffLNS1I_9ScaleType4KindE0ELNS_15FloatRoundStyleE2ESI_EENS1_15EpilogueDefaultEEEEEvvEEEEvNT_6ParamsE --------------------------
	.section	.nv.constant0._ZN7cutlass13device_kernelINS_4gemm6kernel13GemmUniversalIN4cute5tupleIJiiiiEEENS1_10collective13CollectiveMmaINS1_34MainloopSm90TmaGmmaWarpSpecializedILi5ENS5_IJNS4_1CILi1EEESB_SB_EEENS1_32KernelTmaWarpSpecializedPingpongEEENS5_IJNSA_ILi64EEENSA_ILi256EEESF_EEENS_10bfloat16_tENS5_IJlSB_lEEESI_SJ_NS4_8TiledMMAINS4_8MMA_AtomIJNS4_4SM904GMMA28MMA_64x256x16_F32BF16BF16_SSILNSN_5MajorE0ELSP_0ELNSN_7ScaleInE1ELSQ_1EEEEEENS4_6LayoutISC_NS5_IJNSA_ILi0EEESU_SU_EEEEENS5_IJNS4_10UnderscoreESX_SX_EEEEENS4_13SM90_TMA_LOADENS4_14ComposedLayoutINS4_7SwizzleILi3ELi4ELi3EEENS4_18smem_ptr_flag_bitsILi16EEENST_INS5_IJNSA_ILi8EEESF_EEENS5_IJSF_SB_EEEEEEEvNS4_8identityES10_S1A_vS1B_EENS_8epilogue10collective6detail29Sm90TmaWarpSpecializedAdapterINS1E_15DefaultEpilogueISI_SJ_SJ_NS1D_6thread17LinearCombinationISI_Li1EffLNS1I_9ScaleType4KindE0ELNS_15FloatRoundStyleE2ESI_EENS1_15EpilogueDefaultEEEEEvvEEEEvNT_6ParamsE,"a",@progbits
	.sectionflags	@""
	.align	4
.nv.constant0._ZN7cutlass13device_kernelINS_4gemm6kernel13GemmUniversalIN4cute5tupleIJiiiiEEENS1_10collective13CollectiveMmaINS1_34MainloopSm90TmaGmmaWarpSpecializedILi5ENS5_IJNS4_1CILi1EEESB_SB_EEENS1_32KernelTmaWarpSpecializedPingpongEEENS5_IJNSA_ILi64EEENSA_ILi256EEESF_EEENS_10bfloat16_tENS5_IJlSB_lEEESI_SJ_NS4_8TiledMMAINS4_8MMA_AtomIJNS4_4SM904GMMA28MMA_64x256x16_F32BF16BF16_SSILNSN_5MajorE0ELSP_0ELNSN_7ScaleInE1ELSQ_1EEEEEENS4_6LayoutISC_NS5_IJNSA_ILi0EEESU_SU_EEEEENS5_IJNS4_10UnderscoreESX_SX_EEEEENS4_13SM90_TMA_LOADENS4_14ComposedLayoutINS4_7SwizzleILi3ELi4ELi3EEENS4_18smem_ptr_flag_bitsILi16EEENST_INS5_IJNSA_ILi8EEESF_EEENS5_IJSF_SB_EEEEEEEvNS4_8identityES10_S1A_vS1B_EENS_8epilogue10collective6detail29Sm90TmaWarpSpecializedAdapterINS1E_15DefaultEpilogueISI_SJ_SJ_NS1D_6thread17LinearCombinationISI_Li1EffLNS1I_9ScaleType4KindE0ELNS_15FloatRoundStyleE2ESI_EENS1_15EpilogueDefaultEEEEEvvEEEEvNT_6ParamsE:
	.zero		1664


//--------------------- SYMBOLS --------------------------

	.type		.nv.reservedSmem.offset0,@object
	.size		.nv.reservedSmem.offset0,0x4
	.type		__assertfail,@function
